//
// Generated by NVIDIA NVVM Compiler
//
// Compiler Build ID: CL-36424714
// Cuda compilation tools, release 13.0, V13.0.88
// Based on NVVM 20.0.0
//

.version 9.0
.target sm_100
.address_size 64

	// .globl	_Z33flashattn_fused_wmma_16x16_kernelPK6__halfS1_S1_Pfi
// _ZZ33flashattn_fused_wmma_16x16_kernelPK6__halfS1_S1_PfiE11scores_smem has been demoted
// _ZZ33flashattn_fused_wmma_16x16_kernelPK6__halfS1_S1_PfiE10probs_smem has been demoted
// _ZZ33flashattn_fused_wmma_16x16_kernelPK6__halfS1_S1_PfiE15probs_half_smem has been demoted

.visible .entry _Z33flashattn_fused_wmma_16x16_kernelPK6__halfS1_S1_Pfi(
	.param .u64 .ptr .align 1 _Z33flashattn_fused_wmma_16x16_kernelPK6__halfS1_S1_Pfi_param_0,
	.param .u64 .ptr .align 1 _Z33flashattn_fused_wmma_16x16_kernelPK6__halfS1_S1_Pfi_param_1,
	.param .u64 .ptr .align 1 _Z33flashattn_fused_wmma_16x16_kernelPK6__halfS1_S1_Pfi_param_2,
	.param .u64 .ptr .align 1 _Z33flashattn_fused_wmma_16x16_kernelPK6__halfS1_S1_Pfi_param_3,
	.param .u32 _Z33flashattn_fused_wmma_16x16_kernelPK6__halfS1_S1_Pfi_param_4
)
{
	.reg .pred 	%p<11>;
	.reg .b16 	%rs<33>;
	.reg .b32 	%r<69>;
	.reg .b32 	%f<228>;
	.reg .b64 	%rd<12>;
	// demoted variable
	.shared .align 4 .b8 _ZZ33flashattn_fused_wmma_16x16_kernelPK6__halfS1_S1_PfiE11scores_smem[1024];
	// demoted variable
	.shared .align 4 .b8 _ZZ33flashattn_fused_wmma_16x16_kernelPK6__halfS1_S1_PfiE10probs_smem[1024];
	// demoted variable
	.shared .align 2 .b8 _ZZ33flashattn_fused_wmma_16x16_kernelPK6__halfS1_S1_PfiE15probs_half_smem[512];
	ld.param.u64 	%rd4, [_Z33flashattn_fused_wmma_16x16_kernelPK6__halfS1_S1_Pfi_param_2];
	ld.param.u32 	%r10, [_Z33flashattn_fused_wmma_16x16_kernelPK6__halfS1_S1_Pfi_param_4];
	mov.u32 	%r1, %tid.x;
	setp.gt.u32 	%p1, %r1, 31;
	mov.u32 	%r11, %ctaid.x;
	setp.ne.s32 	%p2, %r11, 0;
	or.pred  	%p3, %p1, %p2;
	setp.lt.s32 	%p4, %r10, 1;
	or.pred  	%p5, %p3, %p4;
	@%p5 bra 	$L__BB0_10;
	cvta.to.global.u64 	%rd1, %rd4;
	mov.b32 	%r65, 0;
	mov.u32 	%r30, _ZZ33flashattn_fused_wmma_16x16_kernelPK6__halfS1_S1_PfiE11scores_smem;
$L__BB0_2:
	ld.param.u64 	%rd10, [_Z33flashattn_fused_wmma_16x16_kernelPK6__halfS1_S1_Pfi_param_1];
	ld.param.u64 	%rd9, [_Z33flashattn_fused_wmma_16x16_kernelPK6__halfS1_S1_Pfi_param_0];
	setp.ne.s32 	%p6, %r1, 0;
	cvta.to.global.u64 	%rd6, %rd9;
	mov.b32 	%r13, 16;
	wmma.load.a.sync.aligned.row.m16n16k16.global.f16 	{%r14, %r15, %r16, %r17, %r18, %r19, %r20, %r21}, [%rd6], %r13;
	cvta.to.global.u64 	%rd7, %rd10;
	wmma.load.b.sync.aligned.row.m16n16k16.global.f16 	{%r22, %r23, %r24, %r25, %r26, %r27, %r28, %r29}, [%rd7], %r13;
	mov.f32 	%f1, 0f00000000;
	wmma.mma.sync.aligned.row.row.m16n16k16.f32.f32 {%f2, %f3, %f4, %f5, %f6, %f7, %f8, %f9}, {%r14, %r15, %r16, %r17, %r18, %r19, %r20, %r21}, {%r22, %r23, %r24, %r25, %r26, %r27, %r28, %r29}, {%f1, %f1, %f1, %f1, %f1, %f1, %f1, %f1};
	wmma.store.d.sync.aligned.row.m16n16k16.shared.f32 	[%r30], {%f2, %f3, %f4, %f5, %f6, %f7, %f8, %f9}, %r13;
	bar.sync 	0;
	@%p6 bra 	$L__BB0_9;
	mov.b32 	%r66, 64;
$L__BB0_4:
	mov.u32 	%r32, _ZZ33flashattn_fused_wmma_16x16_kernelPK6__halfS1_S1_PfiE11scores_smem;
	add.s32 	%r33, %r32, %r66;
	ld.shared.f32 	%f10, [%r33+-64];
	mul.f32 	%f11, %f10, 0f3E800000;
	st.shared.f32 	[%r33+-64], %f11;
	ld.shared.f32 	%f12, [%r33+-60];
	mul.f32 	%f13, %f12, 0f3E800000;
	st.shared.f32 	[%r33+-60], %f13;
	ld.shared.f32 	%f14, [%r33+-56];
	mul.f32 	%f15, %f14, 0f3E800000;
	st.shared.f32 	[%r33+-56], %f15;
	ld.shared.f32 	%f16, [%r33+-52];
	mul.f32 	%f17, %f16, 0f3E800000;
	st.shared.f32 	[%r33+-52], %f17;
	ld.shared.f32 	%f18, [%r33+-48];
	mul.f32 	%f19, %f18, 0f3E800000;
	st.shared.f32 	[%r33+-48], %f19;
	ld.shared.f32 	%f20, [%r33+-44];
	mul.f32 	%f21, %f20, 0f3E800000;
	st.shared.f32 	[%r33+-44], %f21;
	ld.shared.f32 	%f22, [%r33+-40];
	mul.f32 	%f23, %f22, 0f3E800000;
	st.shared.f32 	[%r33+-40], %f23;
	ld.shared.f32 	%f24, [%r33+-36];
	mul.f32 	%f25, %f24, 0f3E800000;
	st.shared.f32 	[%r33+-36], %f25;
	ld.shared.f32 	%f26, [%r33+-32];
	mul.f32 	%f27, %f26, 0f3E800000;
	st.shared.f32 	[%r33+-32], %f27;
	ld.shared.f32 	%f28, [%r33+-28];
	mul.f32 	%f29, %f28, 0f3E800000;
	st.shared.f32 	[%r33+-28], %f29;
	ld.shared.f32 	%f30, [%r33+-24];
	mul.f32 	%f31, %f30, 0f3E800000;
	st.shared.f32 	[%r33+-24], %f31;
	ld.shared.f32 	%f32, [%r33+-20];
	mul.f32 	%f33, %f32, 0f3E800000;
	st.shared.f32 	[%r33+-20], %f33;
	ld.shared.f32 	%f34, [%r33+-16];
	mul.f32 	%f35, %f34, 0f3E800000;
	st.shared.f32 	[%r33+-16], %f35;
	ld.shared.f32 	%f36, [%r33+-12];
	mul.f32 	%f37, %f36, 0f3E800000;
	st.shared.f32 	[%r33+-12], %f37;
	ld.shared.f32 	%f38, [%r33+-8];
	mul.f32 	%f39, %f38, 0f3E800000;
	st.shared.f32 	[%r33+-8], %f39;
	ld.shared.f32 	%f40, [%r33+-4];
	mul.f32 	%f41, %f40, 0f3E800000;
	st.shared.f32 	[%r33+-4], %f41;
	ld.shared.f32 	%f42, [%r33];
	mul.f32 	%f43, %f42, 0f3E800000;
	st.shared.f32 	[%r33], %f43;
	ld.shared.f32 	%f44, [%r33+4];
	mul.f32 	%f45, %f44, 0f3E800000;
	st.shared.f32 	[%r33+4], %f45;
	ld.shared.f32 	%f46, [%r33+8];
	mul.f32 	%f47, %f46, 0f3E800000;
	st.shared.f32 	[%r33+8], %f47;
	ld.shared.f32 	%f48, [%r33+12];
	mul.f32 	%f49, %f48, 0f3E800000;
	st.shared.f32 	[%r33+12], %f49;
	ld.shared.f32 	%f50, [%r33+16];
	mul.f32 	%f51, %f50, 0f3E800000;
	st.shared.f32 	[%r33+16], %f51;
	ld.shared.f32 	%f52, [%r33+20];
	mul.f32 	%f53, %f52, 0f3E800000;
	st.shared.f32 	[%r33+20], %f53;
	ld.shared.f32 	%f54, [%r33+24];
	mul.f32 	%f55, %f54, 0f3E800000;
	st.shared.f32 	[%r33+24], %f55;
	ld.shared.f32 	%f56, [%r33+28];
	mul.f32 	%f57, %f56, 0f3E800000;
	st.shared.f32 	[%r33+28], %f57;
	ld.shared.f32 	%f58, [%r33+32];
	mul.f32 	%f59, %f58, 0f3E800000;
	st.shared.f32 	[%r33+32], %f59;
	ld.shared.f32 	%f60, [%r33+36];
	mul.f32 	%f61, %f60, 0f3E800000;
	st.shared.f32 	[%r33+36], %f61;
	ld.shared.f32 	%f62, [%r33+40];
	mul.f32 	%f63, %f62, 0f3E800000;
	st.shared.f32 	[%r33+40], %f63;
	ld.shared.f32 	%f64, [%r33+44];
	mul.f32 	%f65, %f64, 0f3E800000;
	st.shared.f32 	[%r33+44], %f65;
	ld.shared.f32 	%f66, [%r33+48];
	mul.f32 	%f67, %f66, 0f3E800000;
	st.shared.f32 	[%r33+48], %f67;
	ld.shared.f32 	%f68, [%r33+52];
	mul.f32 	%f69, %f68, 0f3E800000;
	st.shared.f32 	[%r33+52], %f69;
	ld.shared.f32 	%f70, [%r33+56];
	mul.f32 	%f71, %f70, 0f3E800000;
	st.shared.f32 	[%r33+56], %f71;
	ld.shared.f32 	%f72, [%r33+60];
	mul.f32 	%f73, %f72, 0f3E800000;
	st.shared.f32 	[%r33+60], %f73;
	add.s32 	%r66, %r66, 128;
	setp.ne.s32 	%p7, %r66, 1088;
	@%p7 bra 	$L__BB0_4;
	mov.b32 	%r67, 0;
$L__BB0_6:
	shl.b32 	%r35, %r67, 6;
	add.s32 	%r37, %r32, %r35;
	ld.shared.f32 	%f74, [%r37];
	max.f32 	%f75, %f74, 0fF149F2CA;
	ld.shared.f32 	%f76, [%r37+4];
	max.f32 	%f77, %f75, %f76;
	ld.shared.f32 	%f78, [%r37+8];
	max.f32 	%f79, %f77, %f78;
	ld.shared.f32 	%f80, [%r37+12];
	max.f32 	%f81, %f79, %f80;
	ld.shared.f32 	%f82, [%r37+16];
	max.f32 	%f83, %f81, %f82;
	ld.shared.f32 	%f84, [%r37+20];
	max.f32 	%f85, %f83, %f84;
	ld.shared.f32 	%f86, [%r37+24];
	max.f32 	%f87, %f85, %f86;
	ld.shared.f32 	%f88, [%r37+28];
	max.f32 	%f89, %f87, %f88;
	ld.shared.f32 	%f90, [%r37+32];
	max.f32 	%f91, %f89, %f90;
	ld.shared.f32 	%f92, [%r37+36];
	max.f32 	%f93, %f91, %f92;
	ld.shared.f32 	%f94, [%r37+40];
	max.f32 	%f95, %f93, %f94;
	ld.shared.f32 	%f96, [%r37+44];
	max.f32 	%f97, %f95, %f96;
	ld.shared.f32 	%f98, [%r37+48];
	max.f32 	%f99, %f97, %f98;
	ld.shared.f32 	%f100, [%r37+52];
	max.f32 	%f101, %f99, %f100;
	ld.shared.f32 	%f102, [%r37+56];
	max.f32 	%f103, %f101, %f102;
	ld.shared.f32 	%f104, [%r37+60];
	max.f32 	%f105, %f103, %f104;
	sub.f32 	%f106, %f74, %f105;
	mul.f32 	%f107, %f106, 0f3FB8AA3B;
	ex2.approx.f32 	%f108, %f107;
	mov.u32 	%r38, _ZZ33flashattn_fused_wmma_16x16_kernelPK6__halfS1_S1_PfiE10probs_smem;
	add.s32 	%r39, %r38, %r35;
	add.f32 	%f109, %f108, 0f00000000;
	sub.f32 	%f110, %f76, %f105;
	mul.f32 	%f111, %f110, 0f3FB8AA3B;
	ex2.approx.f32 	%f112, %f111;
	add.f32 	%f113, %f109, %f112;
	sub.f32 	%f114, %f78, %f105;
	mul.f32 	%f115, %f114, 0f3FB8AA3B;
	ex2.approx.f32 	%f116, %f115;
	add.f32 	%f117, %f113, %f116;
	sub.f32 	%f118, %f80, %f105;
	mul.f32 	%f119, %f118, 0f3FB8AA3B;
	ex2.approx.f32 	%f120, %f119;
	add.f32 	%f121, %f117, %f120;
	sub.f32 	%f122, %f82, %f105;
	mul.f32 	%f123, %f122, 0f3FB8AA3B;
	ex2.approx.f32 	%f124, %f123;
	add.f32 	%f125, %f121, %f124;
	sub.f32 	%f126, %f84, %f105;
	mul.f32 	%f127, %f126, 0f3FB8AA3B;
	ex2.approx.f32 	%f128, %f127;
	add.f32 	%f129, %f125, %f128;
	sub.f32 	%f130, %f86, %f105;
	mul.f32 	%f131, %f130, 0f3FB8AA3B;
	ex2.approx.f32 	%f132, %f131;
	add.f32 	%f133, %f129, %f132;
	sub.f32 	%f134, %f88, %f105;
	mul.f32 	%f135, %f134, 0f3FB8AA3B;
	ex2.approx.f32 	%f136, %f135;
	add.f32 	%f137, %f133, %f136;
	sub.f32 	%f138, %f90, %f105;
	mul.f32 	%f139, %f138, 0f3FB8AA3B;
	ex2.approx.f32 	%f140, %f139;
	add.f32 	%f141, %f137, %f140;
	sub.f32 	%f142, %f92, %f105;
	mul.f32 	%f143, %f142, 0f3FB8AA3B;
	ex2.approx.f32 	%f144, %f143;
	add.f32 	%f145, %f141, %f144;
	sub.f32 	%f146, %f94, %f105;
	mul.f32 	%f147, %f146, 0f3FB8AA3B;
	ex2.approx.f32 	%f148, %f147;
	add.f32 	%f149, %f145, %f148;
	sub.f32 	%f150, %f96, %f105;
	mul.f32 	%f151, %f150, 0f3FB8AA3B;
	ex2.approx.f32 	%f152, %f151;
	add.f32 	%f153, %f149, %f152;
	sub.f32 	%f154, %f98, %f105;
	mul.f32 	%f155, %f154, 0f3FB8AA3B;
	ex2.approx.f32 	%f156, %f155;
	add.f32 	%f157, %f153, %f156;
	sub.f32 	%f158, %f100, %f105;
	mul.f32 	%f159, %f158, 0f3FB8AA3B;
	ex2.approx.f32 	%f160, %f159;
	add.f32 	%f161, %f157, %f160;
	sub.f32 	%f162, %f102, %f105;
	mul.f32 	%f163, %f162, 0f3FB8AA3B;
	ex2.approx.f32 	%f164, %f163;
	add.f32 	%f165, %f161, %f164;
	sub.f32 	%f166, %f104, %f105;
	mul.f32 	%f167, %f166, 0f3FB8AA3B;
	ex2.approx.f32 	%f168, %f167;
	add.f32 	%f169, %f165, %f168;
	rcp.rn.f32 	%f170, %f169;
	mul.f32 	%f171, %f170, %f108;
	st.shared.f32 	[%r39], %f171;
	mul.f32 	%f172, %f170, %f112;
	st.shared.f32 	[%r39+4], %f172;
	mul.f32 	%f173, %f170, %f116;
	st.shared.f32 	[%r39+8], %f173;
	mul.f32 	%f174, %f170, %f120;
	st.shared.f32 	[%r39+12], %f174;
	mul.f32 	%f175, %f170, %f124;
	st.shared.f32 	[%r39+16], %f175;
	mul.f32 	%f176, %f170, %f128;
	st.shared.f32 	[%r39+20], %f176;
	mul.f32 	%f177, %f170, %f132;
	st.shared.f32 	[%r39+24], %f177;
	mul.f32 	%f178, %f170, %f136;
	st.shared.f32 	[%r39+28], %f178;
	mul.f32 	%f179, %f170, %f140;
	st.shared.f32 	[%r39+32], %f179;
	mul.f32 	%f180, %f170, %f144;
	st.shared.f32 	[%r39+36], %f180;
	mul.f32 	%f181, %f170, %f148;
	st.shared.f32 	[%r39+40], %f181;
	mul.f32 	%f182, %f170, %f152;
	st.shared.f32 	[%r39+44], %f182;
	mul.f32 	%f183, %f170, %f156;
	st.shared.f32 	[%r39+48], %f183;
	mul.f32 	%f184, %f170, %f160;
	st.shared.f32 	[%r39+52], %f184;
	mul.f32 	%f185, %f170, %f164;
	st.shared.f32 	[%r39+56], %f185;
	mul.f32 	%f186, %f170, %f168;
	st.shared.f32 	[%r39+60], %f186;
	add.s32 	%r67, %r67, 1;
	setp.ne.s32 	%p8, %r67, 16;
	@%p8 bra 	$L__BB0_6;
	mov.b32 	%r68, 0;
$L__BB0_8:
	shl.b32 	%r41, %r68, 2;
	add.s32 	%r43, %r38, %r41;
	ld.shared.f32 	%f187, [%r43];
	// begin inline asm
	{  cvt.rn.f16.f32 %rs1, %f187;}

	// end inline asm
	shl.b32 	%r44, %r68, 1;
	mov.u32 	%r45, _ZZ33flashattn_fused_wmma_16x16_kernelPK6__halfS1_S1_PfiE15probs_half_smem;
	add.s32 	%r46, %r45, %r44;
	st.shared.u16 	[%r46], %rs1;
	ld.shared.f32 	%f188, [%r43+4];
	// begin inline asm
	{  cvt.rn.f16.f32 %rs2, %f188;}

	// end inline asm
	st.shared.u16 	[%r46+2], %rs2;
	ld.shared.f32 	%f189, [%r43+8];
	// begin inline asm
	{  cvt.rn.f16.f32 %rs3, %f189;}

	// end inline asm
	st.shared.u16 	[%r46+4], %rs3;
	ld.shared.f32 	%f190, [%r43+12];
	// begin inline asm
	{  cvt.rn.f16.f32 %rs4, %f190;}

	// end inline asm
	st.shared.u16 	[%r46+6], %rs4;
	ld.shared.f32 	%f191, [%r43+16];
	// begin inline asm
	{  cvt.rn.f16.f32 %rs5, %f191;}

	// end inline asm
	st.shared.u16 	[%r46+8], %rs5;
	ld.shared.f32 	%f192, [%r43+20];
	// begin inline asm
	{  cvt.rn.f16.f32 %rs6, %f192;}

	// end inline asm
	st.shared.u16 	[%r46+10], %rs6;
	ld.shared.f32 	%f193, [%r43+24];
	// begin inline asm
	{  cvt.rn.f16.f32 %rs7, %f193;}

	// end inline asm
	st.shared.u16 	[%r46+12], %rs7;
	ld.shared.f32 	%f194, [%r43+28];
	// begin inline asm
	{  cvt.rn.f16.f32 %rs8, %f194;}

	// end inline asm
	st.shared.u16 	[%r46+14], %rs8;
	ld.shared.f32 	%f195, [%r43+32];
	// begin inline asm
	{  cvt.rn.f16.f32 %rs9, %f195;}

	// end inline asm
	st.shared.u16 	[%r46+16], %rs9;
	ld.shared.f32 	%f196, [%r43+36];
	// begin inline asm
	{  cvt.rn.f16.f32 %rs10, %f196;}

	// end inline asm
	st.shared.u16 	[%r46+18], %rs10;
	ld.shared.f32 	%f197, [%r43+40];
	// begin inline asm
	{  cvt.rn.f16.f32 %rs11, %f197;}

	// end inline asm
	st.shared.u16 	[%r46+20], %rs11;
	ld.shared.f32 	%f198, [%r43+44];
	// begin inline asm
	{  cvt.rn.f16.f32 %rs12, %f198;}

	// end inline asm
	st.shared.u16 	[%r46+22], %rs12;
	ld.shared.f32 	%f199, [%r43+48];
	// begin inline asm
	{  cvt.rn.f16.f32 %rs13, %f199;}

	// end inline asm
	st.shared.u16 	[%r46+24], %rs13;
	ld.shared.f32 	%f200, [%r43+52];
	// begin inline asm
	{  cvt.rn.f16.f32 %rs14, %f200;}

	// end inline asm
	st.shared.u16 	[%r46+26], %rs14;
	ld.shared.f32 	%f201, [%r43+56];
	// begin inline asm
	{  cvt.rn.f16.f32 %rs15, %f201;}

	// end inline asm
	st.shared.u16 	[%r46+28], %rs15;
	ld.shared.f32 	%f202, [%r43+60];
	// begin inline asm
	{  cvt.rn.f16.f32 %rs16, %f202;}

	// end inline asm
	st.shared.u16 	[%r46+30], %rs16;
	ld.shared.f32 	%f203, [%r43+64];
	// begin inline asm
	{  cvt.rn.f16.f32 %rs17, %f203;}

	// end inline asm
	st.shared.u16 	[%r46+32], %rs17;
	ld.shared.f32 	%f204, [%r43+68];
	// begin inline asm
	{  cvt.rn.f16.f32 %rs18, %f204;}

	// end inline asm
	st.shared.u16 	[%r46+34], %rs18;
	ld.shared.f32 	%f205, [%r43+72];
	// begin inline asm
	{  cvt.rn.f16.f32 %rs19, %f205;}

	// end inline asm
	st.shared.u16 	[%r46+36], %rs19;
	ld.shared.f32 	%f206, [%r43+76];
	// begin inline asm
	{  cvt.rn.f16.f32 %rs20, %f206;}

	// end inline asm
	st.shared.u16 	[%r46+38], %rs20;
	ld.shared.f32 	%f207, [%r43+80];
	// begin inline asm
	{  cvt.rn.f16.f32 %rs21, %f207;}

	// end inline asm
	st.shared.u16 	[%r46+40], %rs21;
	ld.shared.f32 	%f208, [%r43+84];
	// begin inline asm
	{  cvt.rn.f16.f32 %rs22, %f208;}

	// end inline asm
	st.shared.u16 	[%r46+42], %rs22;
	ld.shared.f32 	%f209, [%r43+88];
	// begin inline asm
	{  cvt.rn.f16.f32 %rs23, %f209;}

	// end inline asm
	st.shared.u16 	[%r46+44], %rs23;
	ld.shared.f32 	%f210, [%r43+92];
	// begin inline asm
	{  cvt.rn.f16.f32 %rs24, %f210;}

	// end inline asm
	st.shared.u16 	[%r46+46], %rs24;
	ld.shared.f32 	%f211, [%r43+96];
	// begin inline asm
	{  cvt.rn.f16.f32 %rs25, %f211;}

	// end inline asm
	st.shared.u16 	[%r46+48], %rs25;
	ld.shared.f32 	%f212, [%r43+100];
	// begin inline asm
	{  cvt.rn.f16.f32 %rs26, %f212;}

	// end inline asm
	st.shared.u16 	[%r46+50], %rs26;
	ld.shared.f32 	%f213, [%r43+104];
	// begin inline asm
	{  cvt.rn.f16.f32 %rs27, %f213;}

	// end inline asm
	st.shared.u16 	[%r46+52], %rs27;
	ld.shared.f32 	%f214, [%r43+108];
	// begin inline asm
	{  cvt.rn.f16.f32 %rs28, %f214;}

	// end inline asm
	st.shared.u16 	[%r46+54], %rs28;
	ld.shared.f32 	%f215, [%r43+112];
	// begin inline asm
	{  cvt.rn.f16.f32 %rs29, %f215;}

	// end inline asm
	st.shared.u16 	[%r46+56], %rs29;
	ld.shared.f32 	%f216, [%r43+116];
	// begin inline asm
	{  cvt.rn.f16.f32 %rs30, %f216;}

	// end inline asm
	st.shared.u16 	[%r46+58], %rs30;
	ld.shared.f32 	%f217, [%r43+120];
	// begin inline asm
	{  cvt.rn.f16.f32 %rs31, %f217;}

	// end inline asm
	st.shared.u16 	[%r46+60], %rs31;
	ld.shared.f32 	%f218, [%r43+124];
	// begin inline asm
	{  cvt.rn.f16.f32 %rs32, %f218;}

	// end inline asm
	st.shared.u16 	[%r46+62], %rs32;
	add.s32 	%r68, %r68, 32;
	setp.ne.s32 	%p9, %r68, 256;
	@%p9 bra 	$L__BB0_8;
$L__BB0_9:
	ld.param.u64 	%rd11, [_Z33flashattn_fused_wmma_16x16_kernelPK6__halfS1_S1_Pfi_param_3];
	bar.sync 	0;
	mov.u32 	%r47, _ZZ33flashattn_fused_wmma_16x16_kernelPK6__halfS1_S1_PfiE15probs_half_smem;
	mov.b32 	%r48, 16;
	wmma.load.a.sync.aligned.row.m16n16k16.shared.f16 	{%r49, %r50, %r51, %r52, %r53, %r54, %r55, %r56}, [%r47], %r48;
	wmma.load.b.sync.aligned.row.m16n16k16.global.f16 	{%r57, %r58, %r59, %r60, %r61, %r62, %r63, %r64}, [%rd1], %r48;
	mov.f32 	%f219, 0f00000000;
	wmma.mma.sync.aligned.row.row.m16n16k16.f32.f32 {%f220, %f221, %f222, %f223, %f224, %f225, %f226, %f227}, {%r49, %r50, %r51, %r52, %r53, %r54, %r55, %r56}, {%r57, %r58, %r59, %r60, %r61, %r62, %r63, %r64}, {%f219, %f219, %f219, %f219, %f219, %f219, %f219, %f219};
	cvta.to.global.u64 	%rd8, %rd11;
	wmma.store.d.sync.aligned.row.m16n16k16.global.f32 	[%rd8], {%f220, %f221, %f222, %f223, %f224, %f225, %f226, %f227}, %r48;
	bar.sync 	0;
	add.s32 	%r65, %r65, 1;
	setp.ne.s32 	%p10, %r65, %r10;
	@%p10 bra 	$L__BB0_2;
$L__BB0_10:
	ret;

}


// ===== COMPILED SASS (sm_100) =====

	.target	sm_100

	.elftype	@"ET_EXEC"


//--------------------- .note.nv.tkinfo           --------------------------
	.section	.note.nv.tkinfo,"",@"SHT_NOTE"
	.sectionflags	@"SHF_NOTE_NV_TKINFO"
	.tkinfo
        /*0018*/ 	.word	0x00000002
        /*0030*/ 	.string	""
        /*0030*/ 	.string	"ptxas"
        /*0030*/ 	.string	"Cuda compilation tools, release 13.0, V13.0.88"
        /*0030*/ 	.string	"Build cuda_13.0.r13.0/compiler.36424714_0"
        /*0030*/ 	.string	"-arch sm_100 -m 64 "



//--------------------- .note.nv.cuinfo           --------------------------
	.section	.note.nv.cuinfo,"",@"SHT_NOTE"
	.sectionflags	@"SHF_NOTE_NV_CUINFO"
        /*0018*/ 	.short	0x0002
        /*001a*/ 	.short	0x0064
        /*001c*/ 	.short	0x0082
	.zero		2


//--------------------- .nv.info                  --------------------------
	.section	.nv.info,"",@"SHT_CUDA_INFO"
	.align	4


	//----- nvinfo : EIATTR_REGCOUNT
	.align		4
        /*0000*/ 	.byte	0x04, 0x2f
        /*0002*/ 	.short	(.L_1 - .L_0)
	.align		4
.L_0:
        /*0004*/ 	.word	index@(_Z33flashattn_fused_wmma_16x16_kernelPK6__halfS1_S1_Pfi)
        /*0008*/ 	.word	0x00000020


	//----- nvinfo : EIATTR_FRAME_SIZE
	.align		4
.L_1:
        /*000c*/ 	.byte	0x04, 0x11
        /*000e*/ 	.short	(.L_3 - .L_2)
	.align		4
.L_2:
        /*0010*/ 	.word	index@($__internal_0_$__cuda_sm20_rcp_rn_f32_slowpath)
        /*0014*/ 	.word	0x00000000


	//----- nvinfo : EIATTR_FRAME_SIZE
	.align		4
.L_3:
        /*0018*/ 	.byte	0x04, 0x11
        /*001a*/ 	.short	(.L_5 - .L_4)
	.align		4
.L_4:
        /*001c*/ 	.word	index@(_Z33flashattn_fused_wmma_16x16_kernelPK6__halfS1_S1_Pfi)
        /*0020*/ 	.word	0x00000000


	//----- nvinfo : EIATTR_MIN_STACK_SIZE
	.align		4
.L_5:
        /*0024*/ 	.byte	0x04, 0x12
        /*0026*/ 	.short	(.L_7 - .L_6)
	.align		4
.L_6:
        /*0028*/ 	.word	index@(_Z33flashattn_fused_wmma_16x16_kernelPK6__halfS1_S1_Pfi)
        /*002c*/ 	.word	0x00000000
.L_7:


//--------------------- .nv.compat                --------------------------
	.section	.nv.compat,"",@"SHT_CUDA_COMPAT_INFO"
	.align	4
        /*0000*/ 	.byte	0x02, 0x09, 0x00, 0x00, 0x02, 0x02, 0x01, 0x00, 0x02, 0x05, 0x05, 0x00, 0x03, 0x07, 0x01, 0x01
        /*0010*/ 	.byte	0x02, 0x03, 0x00, 0x00, 0x02, 0x06, 0x01, 0x00, 0x04, 0x0b, 0x08, 0x00, 0x01, 0x00, 0x00, 0x00
        /*0020*/ 	.byte	0x00, 0x00, 0x00, 0x00


//--------------------- .nv.info._Z33flashattn_fused_wmma_16x16_kernelPK6__halfS1_S1_Pfi --------------------------
	.section	.nv.info._Z33flashattn_fused_wmma_16x16_kernelPK6__halfS1_S1_Pfi,"",@"SHT_CUDA_INFO"
	.sectionflags	@""
	.align	4


	//----- nvinfo : EIATTR_CUDA_API_VERSION
	.align		4
        /*0000*/ 	.byte	0x04, 0x37
        /*0002*/ 	.short	(.L_9 - .L_8)
.L_8:
        /*0004*/ 	.word	0x00000082


	//----- nvinfo : EIATTR_KPARAM_INFO
	.align		4
.L_9:
        /*0008*/ 	.byte	0x04, 0x17
        /*000a*/ 	.short	(.L_11 - .L_10)
.L_10:
        /*000c*/ 	.word	0x00000000
        /*0010*/ 	.short	0x0004
        /*0012*/ 	.short	0x0020
        /*0014*/ 	.byte	0x00, 0xf0, 0x11, 0x00


	//----- nvinfo : EIATTR_KPARAM_INFO
	.align		4
.L_11:
        /*0018*/ 	.byte	0x04, 0x17
        /*001a*/ 	.short	(.L_13 - .L_12)
.L_12:
        /*001c*/ 	.word	0x00000000
        /*0020*/ 	.short	0x0003
        /*0022*/ 	.short	0x0018
        /*0024*/ 	.byte	0x00, 0xf5, 0x21, 0x00


	//----- nvinfo : EIATTR_KPARAM_INFO
	.align		4
.L_13:
        /*0028*/ 	.byte	0x04, 0x17
        /*002a*/ 	.short	(.L_15 - .L_14)
.L_14:
        /*002c*/ 	.word	0x00000000
        /*0030*/ 	.short	0x0002
        /*0032*/ 	.short	0x0010
        /*0034*/ 	.byte	0x00, 0xf5, 0x21, 0x00


	//----- nvinfo : EIATTR_KPARAM_INFO
	.align		4
.L_15:
        /*0038*/ 	.byte	0x04, 0x17
        /*003a*/ 	.short	(.L_17 - .L_16)
.L_16:
        /*003c*/ 	.word	0x00000000
        /*0040*/ 	.short	0x0001
        /*0042*/ 	.short	0x0008
        /*0044*/ 	.byte	0x00, 0xf5, 0x21, 0x00


	//----- nvinfo : EIATTR_KPARAM_INFO
	.align		4
.L_17:
        /*0048*/ 	.byte	0x04, 0x17
        /*004a*/ 	.short	(.L_19 - .L_18)
.L_18:
        /*004c*/ 	.word	0x00000000
        /*0050*/ 	.short	0x0000
        /*0052*/ 	.short	0x0000
        /*0054*/ 	.byte	0x00, 0xf5, 0x21, 0x00


	//----- nvinfo : EIATTR_SPARSE_MMA_MASK
	.align		4
.L_19:
        /*0058*/ 	.byte	0x03, 0x50
        /*005a*/ 	.short	0x0000


	//----- nvinfo : EIATTR_WMMA_USED
	.align		4
        /*005c*/ 	.byte	0x01, 0x2b
	.zero		2


	//----- nvinfo : EIATTR_MAXREG_COUNT
	.align		4
        /*0060*/ 	.byte	0x03, 0x1b
        /*0062*/ 	.short	0x00ff


	//----- nvinfo : EIATTR_NUM_BARRIERS
	.align		4
        /*0064*/ 	.byte	0x02, 0x4c
        /*0066*/ 	.byte	0x01
	.zero		1


	//----- nvinfo : EIATTR_MERCURY_ISA_VERSION
	.align		4
        /*0068*/ 	.byte	0x03, 0x5f
        /*006a*/ 	.short	0x0101


	//----- nvinfo : EIATTR_VRC_CTA_INIT_COUNT
	.align		4
        /*006c*/ 	.byte	0x02, 0x4a
	.zero		1
	.zero		1


	//----- nvinfo : EIATTR_EXIT_INSTR_OFFSETS
	.align		4
        /*0070*/ 	.byte	0x04, 0x1c
        /*0072*/ 	.short	(.L_21 - .L_20)


	//   ....[0]....
.L_20:
        /*0074*/ 	.word	0x00000070


	//   ....[1]....
        /*0078*/ 	.word	0x00001f20


	//----- nvinfo : EIATTR_CRS_STACK_SIZE
	.align		4
.L_21:
        /*007c*/ 	.byte	0x04, 0x1e
        /*007e*/ 	.short	(.L_23 - .L_22)
.L_22:
        /*0080*/ 	.word	0x00000000


	//----- nvinfo : EIATTR_CBANK_PARAM_SIZE
	.align		4
.L_23:
        /*0084*/ 	.byte	0x03, 0x19
        /*0086*/ 	.short	0x0024


	//----- nvinfo : EIATTR_PARAM_CBANK
	.align		4
        /*0088*/ 	.byte	0x04, 0x0a
        /*008a*/ 	.short	(.L_25 - .L_24)
	.align		4
.L_24:
        /*008c*/ 	.word	index@(.nv.constant0._Z33flashattn_fused_wmma_16x16_kernelPK6__halfS1_S1_Pfi)
        /*0090*/ 	.short	0x0380
        /*0092*/ 	.short	0x0024


	//----- nvinfo : EIATTR_SW_WAR
	.align		4
.L_25:
        /*0094*/ 	.byte	0x04, 0x36
        /*0096*/ 	.short	(.L_27 - .L_26)
.L_26:
        /*0098*/ 	.word	0x00000008
.L_27:


//--------------------- .nv.callgraph             --------------------------
	.section	.nv.callgraph,"",@"SHT_CUDA_CALLGRAPH"
	.align	4
	.sectionentsize	8
	.align		4
        /*0000*/ 	.word	0x00000000
	.align		4
        /*0004*/ 	.word	0xffffffff
	.align		4
        /*0008*/ 	.word	0x00000000
	.align		4
        /*000c*/ 	.word	0xfffffffe
	.align		4
        /*0010*/ 	.word	0x00000000
	.align		4
        /*0014*/ 	.word	0xfffffffd
	.align		4
        /*0018*/ 	.word	0x00000000
	.align		4
        /*001c*/ 	.word	0xfffffffc


//--------------------- .text._Z33flashattn_fused_wmma_16x16_kernelPK6__halfS1_S1_Pfi --------------------------
	.section	.text._Z33flashattn_fused_wmma_16x16_kernelPK6__halfS1_S1_Pfi,"ax",@progbits
	.align	128
        .global         _Z33flashattn_fused_wmma_16x16_kernelPK6__halfS1_S1_Pfi
        .type           _Z33flashattn_fused_wmma_16x16_kernelPK6__halfS1_S1_Pfi,@function
        .size           _Z33flashattn_fused_wmma_16x16_kernelPK6__halfS1_S1_Pfi,(.L_x_13 - _Z33flashattn_fused_wmma_16x16_kernelPK6__halfS1_S1_Pfi)
        .other          _Z33flashattn_fused_wmma_16x16_kernelPK6__halfS1_S1_Pfi,@"STO_CUDA_ENTRY STV_DEFAULT"
_Z33flashattn_fused_wmma_16x16_kernelPK6__halfS1_S1_Pfi:
.text._Z33flashattn_fused_wmma_16x16_kernelPK6__halfS1_S1_Pfi:
[----:B------:R-:W-:Y:S01]  /*0000*/  LDC R1, c[0x0][0x37c] ;  /* 0x0000df00ff017b82 */ /* 0x000fe20000000800 */
[----:B------:R-:W0:Y:S07]  /*0010*/  S2R R0, SR_TID.X ;  /* 0x0000000000007919 */ /* 0x000e2e0000002100 */
[----:B------:R-:W1:Y:S08]  /*0020*/  S2UR UR4, SR_CTAID.X ;  /* 0x00000000000479c3 */ /* 0x000e700000002500 */
[----:B------:R-:W2:Y:S01]  /*0030*/  LDC R2, c[0x0][0x3a0] ;  /* 0x0000e800ff027b82 */ /* 0x000ea20000000800 */
[----:B-1----:R-:W-:-:S04]  /*0040*/  ISETP.NE.AND P0, PT, RZ, UR4, PT ;  /* 0x00000004ff007c0c */ /* 0x002fc8000bf05270 */
[----:B0-----:R-:W-:-:S04]  /*0050*/  ISETP.GT.U32.OR P0, PT, R0, 0x1f, P0 ;  /* 0x0000001f0000780c */ /* 0x001fc80000704470 */
[----:B--2---:R-:W-:-:S13]  /*0060*/  ISETP.LT.OR P0, PT, R2, 0x1, P0 ;  /* 0x000000010200780c */ /* 0x004fda0000701670 */
[----:B------:R-:W-:Y:S05]  /*0070*/  @P0 EXIT ;  /* 0x000000000000094d */ /* 0x000fea0003800000 */
[----:B------:R-:W0:Y:S01]  /*0080*/  S2UR UR5, SR_CgaCtaId ;  /* 0x00000000000579c3 */ /* 0x000e220000008800 */
[----:B------:R-:W-:Y:S01]  /*0090*/  UMOV UR4, 0x400 ;  /* 0x0000040000047882 */ /* 0x000fe20000000000 */
[----:B------:R-:W1:Y:S01]  /*00a0*/  LDCU.64 UR8, c[0x0][0x358] ;  /* 0x00006b00ff0877ac */ /* 0x000e620008000a00 */
[----:B0-----:R-:W-:-:S06]  /*00b0*/  ULEA UR4, UR5, UR4, 0x18 ;  /* 0x0000000405047291 */ /* 0x001fcc000f8ec0ff */
[----:B------:R-:W-:Y:S01]  /*00c0*/  MOV R3, UR4 ;  /* 0x0000000400037c02 */ /* 0x000fe20008000f00 */
[----:B-1----:R-:W-:-:S06]  /*00d0*/  UMOV UR4, URZ ;  /* 0x000000ff00047c82 */ /* 0x002fcc0008000000 */
.L_x_7:
[----:B0-----:R-:W0:Y:S01]  /*00e0*/  S2R R5, SR_LANEID ;  /* 0x0000000000057919 */ /* 0x001e220000000000 */
[----:B------:R-:W1:Y:S01]  /*00f0*/  LDCU.128 UR12, c[0x0][0x380] ;  /* 0x00007000ff0c77ac */ /* 0x000e620008000c00 */
[----:B------:R-:W-:Y:S01]  /*0100*/  IMAD.MOV.U32 R9, RZ, RZ, RZ ;  /* 0x000000ffff097224 */ /* 0x000fe200078e00ff */
[----:B0-----:R-:W-:Y:S02]  /*0110*/  LOP3.LUT R8, R5, 0x3, RZ, 0xc0, !PT ;  /* 0x0000000305087812 */ /* 0x001fe400078ec0ff */
[----:B------:R-:W-:-:S05]  /*0120*/  SHF.R.U32.HI R5, RZ, 0x2, R5 ;  /* 0x00000002ff057819 */ /* 0x000fca0000011605 */
[----:B------:R-:W-:-:S03]  /*0130*/  IMAD.WIDE.U32 R8, R5, 0x8, R8 ;  /* 0x0000000805087825 */ /* 0x000fc600078e0008 */
[----:B-1----:R-:W-:-:S04]  /*0140*/  LEA R12, P0, R8, UR14, 0x2 ;  /* 0x0000000e080c7c11 */ /* 0x002fc8000f8010ff */
[----:B------:R-:W-:-:S05]  /*0150*/  LEA.HI.X R13, R8, UR15, R9, 0x2, P0 ;  /* 0x0000000f080d7c11 */ /* 0x000fca00080f1409 */
[----:B------:R-:W2:Y:S04]  /*0160*/  LDG.E R2, desc[UR8][R12.64] ;  /* 0x000000080c027981 */ /* 0x000ea8000c1e1900 */
[----:B------:R-:W3:Y:S04]  /*0170*/  LDG.E R16, desc[UR8][R12.64+0x100] ;  /* 0x000100080c107981 */ /* 0x000ee8000c1e1900 */
[----:B------:R-:W4:Y:S04]  /*0180*/  LDG.E R17, desc[UR8][R12.64+0x10] ;  /* 0x000010080c117981 */ /* 0x000f28000c1e1900 */
[----:B------:R-:W5:Y:S01]  /*0190*/  LDG.E R18, desc[UR8][R12.64+0x110] ;  /* 0x000110080c127981 */ /* 0x000f62000c1e1900 */
[----:B------:R-:W-:-:S04]  /*01a0*/  LEA R10, P0, R8, UR12, 0x2 ;  /* 0x0000000c080a7c11 */ /* 0x000fc8000f8010ff */
[----:B------:R-:W-:-:S05]  /*01b0*/  LEA.HI.X R11, R8, UR13, R9, 0x2, P0 ;  /* 0x0000000d080b7c11 */ /* 0x000fca00080f1409 */
[----:B------:R-:W5:Y:S04]  /*01c0*/  LDG.E R4, desc[UR8][R10.64] ;  /* 0x000000080a047981 */ /* 0x000f68000c1e1900 */
[----:B------:R-:W5:Y:S04]  /*01d0*/  LDG.E R5, desc[UR8][R10.64+0x100] ;  /* 0x000100080a057981 */ /* 0x000f68000c1e1900 */
[----:B------:R-:W5:Y:S04]  /*01e0*/  LDG.E R6, desc[UR8][R10.64+0x10] ;  /* 0x000010080a067981 */ /* 0x000f68000c1e1900 */
[----:B------:R-:W5:Y:S01]  /*01f0*/  LDG.E R7, desc[UR8][R10.64+0x110] ;  /* 0x000110080a077981 */ /* 0x000f62000c1e1900 */
[----:B------:R-:W-:Y:S01]  /*0200*/  ISETP.NE.AND P0, PT, R0, RZ, PT ;  /* 0x000000ff0000720c */ /* 0x000fe20003f05270 */
[----:B------:R-:W-:Y:S01]  /*0210*/  BSSY.RECONVERGENT B0, `(.L_x_0) ;  /* 0x00001a5000007945 */ /* 0x000fe20003800200 */
[----:B------:R-:W-:Y:S01]  /*0220*/  LEA R8, R8, R3, 0x3 ;  /* 0x0000000308087211 */ /* 0x000fe200078e18ff */
[----:B--2---:R-:W-:Y:S04]  /*0230*/  MOVM.16.MT88 R14, R2 ;  /* 0x00000000020e723a */ /* 0x004fe80000000000 */
[----:B---3--:R-:W0:Y:S04]  /*0240*/  MOVM.16.MT88 R15, R16 ;  /* 0x00000000100f723a */ /* 0x008e280000000000 */
[----:B----4-:R-:W-:Y:S04]  /*0250*/  MOVM.16.MT88 R20, R17 ;  /* 0x000000001114723a */ /* 0x010fe80000000000 */
[----:B-----5:R-:W1:Y:S01]  /*0260*/  MOVM.16.MT88 R21, R18 ;  /* 0x000000001215723a */ /* 0x020e620000000000 */
[C---:B0-----:R-:W-:Y:S08]  /*0270*/  HMMA.16816.F32 R12, R4.reuse, R14, RZ ;  /* 0x0000000e040c723c */ /* 0x041ff000000018ff */
[----:B-1----:R-:W-:Y:S11]  /*0280*/  HMMA.16816.F32 R4, R4, R20, RZ ;  /* 0x000000140404723c */ /* 0x002ff600000018ff */
[----:B------:R0:W-:Y:S04]  /*0290*/  STS.64 [R8], R12 ;  /* 0x0000000c08007388 */ /* 0x0001e80000000a00 */
[----:B------:R0:W-:Y:S04]  /*02a0*/  STS.64 [R8+0x200], R14 ;  /* 0x0002000e08007388 */ /* 0x0001e80000000a00 */
[----:B------:R0:W-:Y:S04]  /*02b0*/  STS.64 [R8+0x20], R4 ;  /* 0x0000200408007388 */ /* 0x0001e80000000a00 */
[----:B------:R0:W-:Y:S01]  /*02c0*/  STS.64 [R8+0x220], R6 ;  /* 0x0002200608007388 */ /* 0x0001e20000000a00 */
[----:B------:R-:W-:Y:S06]  /*02d0*/  BAR.SYNC.DEFER_BLOCKING 0x0 ;  /* 0x0000000000007b1d */ /* 0x000fec0000010000 */
[----:B------:R-:W-:Y:S05]  /*02e0*/  @P0 BRA `(.L_x_1) ;  /* 0x00000018005c0947 */ /* 0x000fea0003800000 */
[----:B------:R-:W1:Y:S01]  /*02f0*/  S2UR UR6, SR_CgaCtaId ;  /* 0x00000000000679c3 */ /* 0x000e620000008800 */
[----:B------:R-:W-:Y:S02]  /*0300*/  UMOV UR5, 0x400 ;  /* 0x0000040000057882 */ /* 0x000fe40000000000 */
[----:B-1----:R-:W-:-:S06]  /*0310*/  ULEA UR5, UR6, UR5, 0x18 ;  /* 0x0000000506057291 */ /* 0x002fcc000f8ec0ff */
[----:B------:R-:W-:Y:S01]  /*0320*/  IMAD.U32 R3, RZ, RZ, UR5 ;  /* 0x00000005ff037e24 */ /* 0x000fe2000f8e00ff */
[----:B------:R-:W-:-:S06]  /*0330*/  UMOV UR5, 0x40 ;  /* 0x0000004000057882 */ /* 0x000fcc0000000000 */
.L_x_2:
[----:B------:R-:W1:Y:S04]  /*0340*/  LDS R26, [R3+UR5+-0x28] ;  /* 0xffffd805031a7984 */ /* 0x000e680008000800 */
[----:B0-----:R-:W0:Y:S04]  /*0350*/  LDS R5, [R3+UR5+-0x40] ;  /* 0xffffc00503057984 */ /* 0x001e280008000800 */
[----:B------:R-:W2:Y:S04]  /*0360*/  LDS R14, [R3+UR5+-0x3c] ;  /* 0xffffc405030e7984 */ /* 0x000ea80008000800 */
[----:B------:R-:W3:Y:S04]  /*0370*/  LDS R16, [R3+UR5+-0x38] ;  /* 0xffffc80503107984 */ /* 0x000ee80008000800 */
[----:B------:R-:W4:Y:S04]  /*0380*/  LDS R20, [R3+UR5+-0x34] ;  /* 0xffffcc0503147984 */ /* 0x000f280008000800 */
[----:B------:R-:W5:Y:S04]  /*0390*/  LDS R15, [R3+UR5+-0x30] ;  /* 0xffffd005030f7984 */ /* 0x000f680008000800 */
[----:B------:R-:W5:Y:S04]  /*03a0*/  LDS R24, [R3+UR5+-0x2c] ;  /* 0xffffd40503187984 */ /* 0x000f680008000800 */
[----:B------:R-:W5:Y:S04]  /*03b0*/  LDS R19, [R3+UR5+-0x24] ;  /* 0xffffdc0503137984 */ /* 0x000f680008000800 */
[----:B------:R-:W5:Y:S04]  /*03c0*/  LDS R18, [R3+UR5+-0x20] ;  /* 0xffffe00503127984 */ /* 0x000f680008000800 */
[----:B------:R-:W5:Y:S04]  /*03d0*/  LDS R2, [R3+UR5+-0x18] ;  /* 0xffffe80503027984 */ /* 0x000f680008000800 */
[----:B------:R-:W5:Y:S01]  /*03e0*/  LDS R4, [R3+UR5+-0x1c] ;  /* 0xffffe40503047984 */ /* 0x000f620008000800 */
[----:B-1----:R-:W-:Y:S01]  /*03f0*/  FMUL R26, R26, 0.25 ;  /* 0x3e8000001a1a7820 */ /* 0x002fe20000400000 */
[----:B0-----:R-:W-:-:S02]  /*0400*/  FMUL R12, R5, 0.25 ;  /* 0x3e800000050c7820 */ /* 0x001fc40000400000 */
[----:B------:R-:W0:Y:S01]  /*0410*/  LDS R6, [R3+UR5+-0x10] ;  /* 0xfffff00503067984 */ /* 0x000e220008000800 */
[----:B--2---:R-:W-:-:S03]  /*0420*/  FMUL R14, R14, 0.25 ;  /* 0x3e8000000e0e7820 */ /* 0x004fc60000400000 */
[----:B------:R-:W1:Y:S01]  /*0430*/  LDS R8, [R3+UR5+-0x8] ;  /* 0xfffff80503087984 */ /* 0x000e620008000800 */
[----:B---3--:R-:W-:-:S03]  /*0440*/  FMUL R16, R16, 0.25 ;  /* 0x3e80000010107820 */ /* 0x008fc60000400000 */
[----:B------:R-:W2:Y:S01]  /*0450*/  LDS R10, [R3+UR5] ;  /* 0x00000005030a7984 */ /* 0x000ea20008000800 */
[----:B----4-:R-:W-:-:S03]  /*0460*/  FMUL R20, R20, 0.25 ;  /* 0x3e80000014147820 */ /* 0x010fc60000400000 */
[----:B------:R-:W-:Y:S01]  /*0470*/  LDS R13, [R3+UR5+0x4] ;  /* 0x00000405030d7984 */ /* 0x000fe20008000800 */
[----:B-----5:R-:W-:-:S03]  /*0480*/  FMUL R22, R15, 0.25 ;  /* 0x3e8000000f167820 */ /* 0x020fc60000400000 */
[----:B------:R3:W-:Y:S01]  /*0490*/  STS [R3+UR5+-0x28], R26 ;  /* 0xffffd81a03007988 */ /* 0x0007e20008000805 */
[----:B------:R-:W-:-:S03]  /*04a0*/  FMUL R24, R24, 0.25 ;  /* 0x3e80000018187820 */ /* 0x000fc60000400000 */
[----:B------:R-:W-:Y:S01]  /*04b0*/  STS [R3+UR5+-0x40], R12 ;  /* 0xffffc00c03007988 */ /* 0x000fe20008000805 */
[----:B------:R-:W-:-:S03]  /*04c0*/  FMUL R28, R19, 0.25 ;  /* 0x3e800000131c7820 */ /* 0x000fc60000400000 */
[----:B------:R-:W-:Y:S01]  /*04d0*/  STS [R3+UR5+-0x3c], R14 ;  /* 0xffffc40e03007988 */ /* 0x000fe20008000805 */
[----:B------:R-:W-:-:S03]  /*04e0*/  FMUL R25, R18, 0.25 ;  /* 0x3e80000012197820 */ /* 0x000fc60000400000 */
[----:B------:R-:W-:Y:S01]  /*04f0*/  STS [R3+UR5+-0x38], R16 ;  /* 0xffffc81003007988 */ /* 0x000fe20008000805 */
[----:B---3--:R-:W-:-:S03]  /*0500*/  FMUL R26, R2, 0.25 ;  /* 0x3e800000021a7820 */ /* 0x008fc60000400000 */
[----:B------:R-:W-:Y:S01]  /*0510*/  STS [R3+UR5+-0x34], R20 ;  /* 0xffffcc1403007988 */ /* 0x000fe20008000805 */
[----:B------:R-:W-:-:S03]  /*0520*/  FMUL R4, R4, 0.25 ;  /* 0x3e80000004047820 */ /* 0x000fc60000400000 */
[----:B------:R-:W-:Y:S04]  /*0530*/  STS [R3+UR5+-0x30], R22 ;  /* 0xffffd01603007988 */ /* 0x000fe80008000805 */
[----:B------:R-:W-:Y:S01]  /*0540*/  STS [R3+UR5+-0x2c], R24 ;  /* 0xffffd41803007988 */ /* 0x000fe20008000805 */
[----:B0-----:R-:W-:-:S03]  /*0550*/  FMUL R6, R6, 0.25 ;  /* 0x3e80000006067820 */ /* 0x001fc60000400000 */
[----:B------:R-:W0:Y:S01]  /*0560*/  LDS R5, [R3+UR5+-0x14] ;  /* 0xffffec0503057984 */ /* 0x000e220008000800 */
[----:B-1----:R-:W-:-:S03]  /*0570*/  FMUL R8, R8, 0.25 ;  /* 0x3e80000008087820 */ /* 0x002fc60000400000 */
[----:B------:R-:W-:Y:S01]  /*0580*/  LDS R7, [R3+UR5+-0xc] ;  /* 0xfffff40503077984 */ /* 0x000fe20008000800 */
[----:B--2---:R-:W-:-:S03]  /*0590*/  FMUL R10, R10, 0.25 ;  /* 0x3e8000000a0a7820 */ /* 0x004fc60000400000 */
[----:B------:R-:W1:Y:S04]  /*05a0*/  LDS R9, [R3+UR5+-0x4] ;  /* 0xfffffc0503097984 */ /* 0x000e680008000800 */
[----:B------:R-:W-:Y:S04]  /*05b0*/  LDS R11, [R3+UR5+0x8] ;  /* 0x00000805030b7984 */ /* 0x000fe80008000800 */
[----:B------:R-:W2:Y:S04]  /*05c0*/  LDS R12, [R3+UR5+0xc] ;  /* 0x00000c05030c7984 */ /* 0x000ea80008000800 */
[----:B------:R-:W3:Y:S04]  /*05d0*/  LDS R14, [R3+UR5+0x10] ;  /* 0x00001005030e7984 */ /* 0x000ee80008000800 */
[----:B------:R-:W4:Y:S04]  /*05e0*/  LDS R15, [R3+UR5+0x14] ;  /* 0x00001405030f7984 */ /* 0x000f280008000800 */
[----:B------:R-:W-:Y:S04]  /*05f0*/  LDS R17, [R3+UR5+0x18] ;  /* 0x0000180503117984 */ /* 0x000fe80008000800 */
[----:B------:R-:W5:Y:S04]  /*0600*/  LDS R16, [R3+UR5+0x1c] ;  /* 0x00001c0503107984 */ /* 0x000f680008000800 */
[----:B------:R-:W5:Y:S04]  /*0610*/  LDS R20, [R3+UR5+0x20] ;  /* 0x0000200503147984 */ /* 0x000f680008000800 */
[----:B------:R-:W-:Y:S01]  /*0620*/  LDS R19, [R3+UR5+0x24] ;  /* 0x0000240503137984 */ /* 0x000fe20008000800 */
[----:B0-----:R-:W-:-:S03]  /*0630*/  FMUL R5, R5, 0.25 ;  /* 0x3e80000005057820 */ /* 0x001fc60000400000 */
[----:B------:R-:W0:Y:S04]  /*0640*/  LDS R18, [R3+UR5+0x28] ;  /* 0x0000280503127984 */ /* 0x000e280008000800 */
[----:B------:R-:W0:Y:S01]  /*0650*/  LDS R24, [R3+UR5+0x2c] ;  /* 0x00002c0503187984 */ /* 0x000e220008000800 */
[----:B-1----:R-:W-:-:S03]  /*0660*/  FMUL R9, R9, 0.25 ;  /* 0x3e80000009097820 */ /* 0x002fc60000400000 */
[----:B------:R-:W-:Y:S04]  /*0670*/  LDS R21, [R3+UR5+0x30] ;  /* 0x0000300503157984 */ /* 0x000fe80008000800 */
[----:B------:R-:W1:Y:S01]  /*0680*/  LDS R23, [R3+UR5+0x34] ;  /* 0x0000340503177984 */ /* 0x000e620008000800 */
[----:B--2---:R-:W-:-:S03]  /*0690*/  FMUL R12, R12, 0.25 ;  /* 0x3e8000000c0c7820 */ /* 0x004fc60000400000 */
[----:B------:R-:W2:Y:S01]  /*06a0*/  LDS R22, [R3+UR5+0x38] ;  /* 0x0000380503167984 */ /* 0x000ea20008000800 */
[----:B---3--:R-:W-:-:S03]  /*06b0*/  FMUL R14, R14, 0.25 ;  /* 0x3e8000000e0e7820 */ /* 0x008fc60000400000 */
[----:B------:R-:W3:Y:S01]  /*06c0*/  LDS R2, [R3+UR5+0x3c] ;  /* 0x00003c0503027984 */ /* 0x000ee20008000800 */
[----:B----4-:R-:W-:-:S03]  /*06d0*/  FMUL R15, R15, 0.25 ;  /* 0x3e8000000f0f7820 */ /* 0x010fc60000400000 */
[----:B------:R4:W-:Y:S04]  /*06e0*/  STS [R3+UR5+-0x1c], R4 ;  /* 0xffffe40403007988 */ /* 0x0009e80008000805 */
[----:B------:R0:W-:Y:S01]  /*06f0*/  STS [R3+UR5+-0x24], R28 ;  /* 0xffffdc1c03007988 */ /* 0x0001e20008000805 */
[----:B-----5:R-:W-:-:S03]  /*0700*/  FMUL R16, R16, 0.25 ;  /* 0x3e80000010107820 */ /* 0x020fc60000400000 */
[----:B------:R5:W-:Y:S01]  /*0710*/  STS [R3+UR5+-0x18], R26 ;  /* 0xffffe81a03007988 */ /* 0x000be20008000805 */
[----:B------:R-:W-:Y:S01]  /*0720*/  FMUL R20, R20, 0.25 ;  /* 0x3e80000014147820 */ /* 0x000fe20000400000 */
[----:B----4-:R-:W-:Y:S02]  /*0730*/  FMUL R4, R13, 0.25 ;  /* 0x3e8000000d047820 */ /* 0x010fe40000400000 */
[----:B------:R4:W-:Y:S01]  /*0740*/  STS [R3+UR5+-0x10], R6 ;  /* 0xfffff00603007988 */ /* 0x0009e20008000805 */
[----:B0-----:R-:W-:-:S03]  /*0750*/  FMUL R28, R7, 0.25 ;  /* 0x3e800000071c7820 */ /* 0x001fc60000400000 */
[----:B------:R0:W-:Y:S01]  /*0760*/  STS [R3+UR5+-0x8], R8 ;  /* 0xfffff80803007988 */ /* 0x0001e20008000805 */
[----:B------:R-:W-:Y:S01]  /*0770*/  FMUL R18, R18, 0.25 ;  /* 0x3e80000012127820 */ /* 0x000fe20000400000 */
[----:B-----5:R-:W-:Y:S02]  /*0780*/  FMUL R26, R11, 0.25 ;  /* 0x3e8000000b1a7820 */ /* 0x020fe40000400000 */
[----:B------:R1:W-:Y:S01]  /*0790*/  STS [R3+UR5], R10 ;  /* 0x0000000a03007988 */ /* 0x0003e20008000805 */
[----:B------:R-:W-:Y:S01]  /*07a0*/  FMUL R24, R24, 0.25 ;  /* 0x3e80000018187820 */ /* 0x000fe20000400000 */
[----:B----4-:R-:W-:Y:S02]  /*07b0*/  FMUL R6, R17, 0.25 ;  /* 0x3e80000011067820 */ /* 0x010fe40000400000 */
[----:B------:R4:W-:Y:S01]  /*07c0*/  STS [R3+UR5+0x4], R4 ;  /* 0x0000040403007988 */ /* 0x0009e20008000805 */
[----:B0-----:R-:W-:-:S03]  /*07d0*/  FMUL R8, R19, 0.25 ;  /* 0x3e80000013087820 */ /* 0x001fc60000400000 */
[----:B------:R0:W-:Y:S01]  /*07e0*/  STS [R3+UR5+-0x20], R25 ;  /* 0xffffe01903007988 */ /* 0x0001e20008000805 */
[----:B-1----:R-:W-:Y:S01]  /*07f0*/  FMUL R10, R23, 0.25 ;  /* 0x3e800000170a7820 */ /* 0x002fe20000400000 */
[----:B--2---:R-:W-:Y:S02]  /*0800*/  FMUL R22, R22, 0.25 ;  /* 0x3e80000016167820 */ /* 0x004fe40000400000 */
[----:B------:R0:W-:Y:S01]  /*0810*/  STS [R3+UR5+-0x14], R5 ;  /* 0xffffec0503007988 */ /* 0x0001e20008000805 */
[----:B----4-:R-:W-:Y:S01]  /*0820*/  FMUL R4, R21, 0.25 ;  /* 0x3e80000015047820 */ /* 0x010fe20000400000 */
[----:B---3--:R-:W-:Y:S02]  /*0830*/  FMUL R2, R2, 0.25 ;  /* 0x3e80000002027820 */ /* 0x008fe40000400000 */
[----:B------:R0:W-:Y:S04]  /*0840*/  STS [R3+UR5+-0xc], R28 ;  /* 0xfffff41c03007988 */ /* 0x0001e80008000805 */
[----:B------:R0:W-:Y:S04]  /*0850*/  STS [R3+UR5+-0x4], R9 ;  /* 0xfffffc0903007988 */ /* 0x0001e80008000805 */
[----:B------:R0:W-:Y:S04]  /*0860*/  STS [R3+UR5+0x8], R26 ;  /* 0x0000081a03007988 */ /* 0x0001e80008000805 */
        /* <DEDUP_REMOVED lines=12> */
[----:B------:R0:W-:Y:S01]  /*0930*/  STS [R3+UR5+0x3c], R2 ;  /* 0x00003c0203007988 */ /* 0x0001e20008000805 */
[----:B------:R-:W-:-:S04]  /*0940*/  UIADD3 UR5, UPT, UPT, UR5, 0x80, URZ ;  /* 0x0000008005057890 */ /* 0x000fc8000fffe0ff */
[----:B------:R-:W-:-:S09]  /*0950*/  UISETP.NE.AND UP0, UPT, UR5, 0x440, UPT ;  /* 0x000004400500788c */ /* 0x000fd2000bf05270 */
[----:B0-----:R-:W-:Y:S05]  /*0960*/  BRA.U UP0, `(.L_x_2) ;  /* 0xfffffff900747547 */ /* 0x001fea000b83ffff */
[----:B------:R-:W-:-:S07]  /*0970*/  MOV R2, RZ ;  /* 0x000000ff00027202 */ /* 0x000fce0000000f00 */
.L_x_5:
[----:B0-----:R-:W-:Y:S01]  /*0980*/  IMAD R21, R2, 0x40, R3 ;  /* 0x0000004002157824 */ /* 0x001fe200078e0203 */
[----:B------:R-:W-:-:S04]  /*0990*/  MOV R24, 0x400 ;  /* 0x0000040000187802 */ /* 0x000fc80000000f00 */
[----:B------:R-:W0:Y:S04]  /*09a0*/  LDS.128 R4, [R21] ;  /* 0x0000000015047984 */ /* 0x000e280000000c00 */
[----:B------:R-:W1:Y:S04]  /*09b0*/  LDS.128 R8, [R21+0x10] ;  /* 0x0000100015087984 */ /* 0x000e680000000c00 */
[----:B------:R-:W2:Y:S04]  /*09c0*/  LDS.128 R12, [R21+0x20] ;  /* 0x00002000150c7984 */ /* 0x000ea80000000c00 */
[----:B------:R-:W3:Y:S01]  /*09d0*/  LDS.128 R16, [R21+0x30] ;  /* 0x0000300015107984 */ /* 0x000ee20000000c00 */
[----:B0-----:R-:W-:-:S04]  /*09e0*/  FMNMX3 R20, R4, -1.00000001504746621988e+30, R5, !PT ;  /* 0xf149f2ca04147876 */ /* 0x001fc80007800005 */
[----:B------:R-:W-:-:S04]  /*09f0*/  FMNMX3 R20, R20, R6, R7, !PT ;  /* 0x0000000614147276 */ /* 0x000fc80007800007 */
[----:B-1----:R-:W-:-:S04]  /*0a00*/  FMNMX3 R20, R20, R8, R9, !PT ;  /* 0x0000000814147276 */ /* 0x002fc80007800009 */
[----:B------:R-:W-:-:S04]  /*0a10*/  FMNMX3 R20, R20, R10, R11, !PT ;  /* 0x0000000a14147276 */ /* 0x000fc8000780000b */
[----:B--2---:R-:W-:-:S04]  /*0a20*/  FMNMX3 R20, R20, R12, R13, !PT ;  /* 0x0000000c14147276 */ /* 0x004fc8000780000d */
[----:B------:R-:W-:-:S04]  /*0a30*/  FMNMX3 R20, R20, R14, R15, !PT ;  /* 0x0000000e14147276 */ /* 0x000fc8000780000f */
[----:B---3--:R-:W-:-:S04]  /*0a40*/  FMNMX3 R20, R20, R16, R17, !PT ;  /* 0x0000001014147276 */ /* 0x008fc80007800011 */
[----:B------:R-:W-:-:S05]  /*0a50*/  FMNMX3 R20, R20, R18, R19, !PT ;  /* 0x0000001214147276 */ /* 0x000fca0007800013 */
[----:B------:R-:W-:Y:S01]  /*0a60*/  FADD R4, R4, -R20 ;  /* 0x8000001404047221 */ /* 0x000fe20000000000 */
[C---:B------:R-:W-:Y:S01]  /*0a70*/  FADD R5, -R20.reuse, R5 ;  /* 0x0000000514057221 */ /* 0x040fe20000000100 */
[C---:B------:R-:W-:Y:S01]  /*0a80*/  FADD R6, -R20.reuse, R6 ;  /* 0x0000000614067221 */ /* 0x040fe20000000100 */
[----:B------:R-:W-:Y:S01]  /*0a90*/  FADD R7, -R20, R7 ;  /* 0x0000000714077221 */ /* 0x000fe20000000100 */
[----:B------:R-:W-:Y:S01]  /*0aa0*/  FMUL R4, R4, 1.4426950216293334961 ;  /* 0x3fb8aa3b04047820 */ /* 0x000fe20000400000 */
[----:B------:R-:W-:Y:S01]  /*0ab0*/  FMUL R5, R5, 1.4426950216293334961 ;  /* 0x3fb8aa3b05057820 */ /* 0x000fe20000400000 */
[----:B------:R-:W-:Y:S01]  /*0ac0*/  FMUL R6, R6, 1.4426950216293334961 ;  /* 0x3fb8aa3b06067820 */ /* 0x000fe20000400000 */
[----:B------:R-:W-:Y:S01]  /*0ad0*/  FMUL R7, R7, 1.4426950216293334961 ;  /* 0x3fb8aa3b07077820 */ /* 0x000fe20000400000 */
[----:B------:R-:W-:Y:S01]  /*0ae0*/  FADD R8, R8, -R20 ;  /* 0x8000001408087221 */ /* 0x000fe20000000000 */
[----:B------:R-:W-:Y:S01]  /*0af0*/  FSETP.GEU.AND P2, PT, R4, -126, PT ;  /* 0xc2fc00000400780b */ /* 0x000fe20003f4e000 */
[----:B------:R-:W-:Y:S01]  /*0b00*/  FADD R9, -R20, R9 ;  /* 0x0000000914097221 */ /* 0x000fe20000000100 */
[----:B------:R-:W-:Y:S01]  /*0b10*/  FSETP.GEU.AND P1, PT, R5, -126, PT ;  /* 0xc2fc00000500780b */ /* 0x000fe20003f2e000 */
[----:B------:R-:W-:Y:S01]  /*0b20*/  FMUL R8, R8, 1.4426950216293334961 ;  /* 0x3fb8aa3b08087820 */ /* 0x000fe20000400000 */
[----:B------:R-:W-:Y:S01]  /*0b30*/  FSETP.GEU.AND P0, PT, R6, -126, PT ;  /* 0xc2fc00000600780b */ /* 0x000fe20003f0e000 */
[----:B------:R-:W-:Y:S01]  /*0b40*/  FMUL R9, R9, 1.4426950216293334961 ;  /* 0x3fb8aa3b09097820 */ /* 0x000fe20000400000 */
[----:B------:R-:W-:Y:S01]  /*0b50*/  FSETP.GEU.AND P4, PT, R7, -126, PT ;  /* 0xc2fc00000700780b */ /* 0x000fe20003f8e000 */
[----:B------:R-:W-:Y:S01]  /*0b60*/  FADD R10, -R20, R10 ;  /* 0x0000000a140a7221 */ /* 0x000fe20000000100 */
[----:B------:R-:W-:Y:S01]  /*0b70*/  FSETP.GEU.AND P6, PT, R8, -126, PT ;  /* 0xc2fc00000800780b */ /* 0x000fe20003fce000 */
[----:B------:R-:W-:Y:S01]  /*0b80*/  FADD R11, -R20, R11 ;  /* 0x0000000b140b7221 */ /* 0x000fe20000000100 */
[----:B------:R-:W-:Y:S01]  /*0b90*/  FSETP.GEU.AND P5, PT, R9, -126, PT ;  /* 0xc2fc00000900780b */ /* 0x000fe20003fae000 */
[----:B------:R-:W-:Y:S01]  /*0ba0*/  FMUL R10, R10, 1.4426950216293334961 ;  /* 0x3fb8aa3b0a0a7820 */ /* 0x000fe20000400000 */
[----:B------:R-:W-:Y:S01]  /*0bb0*/  FADD R12, R12, -R20 ;  /* 0x800000140c0c7221 */ /* 0x000fe20000000000 */
[----:B------:R-:W-:Y:S01]  /*0bc0*/  @!P2 FMUL R4, R4, 0.5 ;  /* 0x3f0000000404a820 */ /* 0x000fe20000400000 */
[----:B------:R-:W-:Y:S01]  /*0bd0*/  FMUL R11, R11, 1.4426950216293334961 ;  /* 0x3fb8aa3b0b0b7820 */ /* 0x000fe20000400000 */
[----:B------:R-:W-:Y:S01]  /*0be0*/  @!P1 FMUL R5, R5, 0.5 ;  /* 0x3f00000005059820 */ /* 0x000fe20000400000 */
[----:B------:R-:W-:Y:S01]  /*0bf0*/  FSETP.GEU.AND P3, PT, R10, -126, PT ;  /* 0xc2fc00000a00780b */ /* 0x000fe20003f6e000 */
[----:B------:R-:W-:Y:S01]  /*0c00*/  @!P0 FMUL R6, R6, 0.5 ;  /* 0x3f00000006068820 */ /* 0x000fe20000400000 */
[----:B------:R-:W-:Y:S01]  /*0c10*/  FMUL R12, R12, 1.4426950216293334961 ;  /* 0x3fb8aa3b0c0c7820 */ /* 0x000fe20000400000 */
[----:B------:R-:W0:Y:S01]  /*0c20*/  MUFU.EX2 R4, R4 ;  /* 0x0000000400047308 */ /* 0x000e220000000800 */
[----:B------:R-:W-:Y:S01]  /*0c30*/  @!P4 FMUL R7, R7, 0.5 ;  /* 0x3f0000000707c820 */ /* 0x000fe20000400000 */
[----:B------:R-:W-:Y:S01]  /*0c40*/  @!P6 FMUL R8, R8, 0.5 ;  /* 0x3f0000000808e820 */ /* 0x000fe20000400000 */
[C---:B------:R-:W-:Y:S01]  /*0c50*/  FADD R13, -R20.reuse, R13 ;  /* 0x0000000d140d7221 */ /* 0x040fe20000000100 */
[----:B------:R-:W-:Y:S01]  /*0c60*/  @!P5 FMUL R9, R9, 0.5 ;  /* 0x3f0000000909d820 */ /* 0x000fe20000400000 */
[C---:B------:R-:W-:Y:S01]  /*0c70*/  FADD R14, -R20.reuse, R14 ;  /* 0x0000000e140e7221 */ /* 0x040fe20000000100 */
[----:B------:R-:W-:Y:S01]  /*0c80*/  FADD R15, -R20, R15 ;  /* 0x0000000f140f7221 */ /* 0x000fe20000000100 */
[----:B------:R-:W-:Y:S01]  /*0c90*/  FMUL R13, R13, 1.4426950216293334961 ;  /* 0x3fb8aa3b0d0d7820 */ /* 0x000fe20000400000 */
[----:B------:R-:W1:Y:S01]  /*0ca0*/  MUFU.EX2 R5, R5 ;  /* 0x0000000500057308 */ /* 0x000e620000000800 */
[----:B------:R-:W-:Y:S01]  /*0cb0*/  FMUL R14, R14, 1.4426950216293334961 ;  /* 0x3fb8aa3b0e0e7820 */ /* 0x000fe20000400000 */
[----:B------:R-:W-:Y:S01]  /*0cc0*/  @!P3 FMUL R10, R10, 0.5 ;  /* 0x3f0000000a0ab820 */ /* 0x000fe20000400000 */
[----:B------:R-:W-:Y:S01]  /*0cd0*/  FMUL R15, R15, 1.4426950216293334961 ;  /* 0x3fb8aa3b0f0f7820 */ /* 0x000fe20000400000 */
[----:B------:R-:W-:Y:S01]  /*0ce0*/  FADD R16, R16, -R20 ;  /* 0x8000001410107221 */ /* 0x000fe20000000000 */
[C---:B------:R-:W-:Y:S01]  /*0cf0*/  FADD R17, -R20.reuse, R17 ;  /* 0x0000001114117221 */ /* 0x040fe20000000100 */
[C---:B------:R-:W-:Y:S01]  /*0d00*/  FADD R18, -R20.reuse, R18 ;  /* 0x0000001214127221 */ /* 0x040fe20000000100 */
[----:B------:R-:W-:Y:S01]  /*0d10*/  FADD R20, -R20, R19 ;  /* 0x0000001314147221 */ /* 0x000fe20000000100 */
[----:B------:R-:W2:Y:S01]  /*0d20*/  MUFU.EX2 R6, R6 ;  /* 0x0000000600067308 */ /* 0x000ea20000000800 */
[----:B0-----:R-:W-:Y:S01]  /*0d30*/  @!P2 FMUL R4, R4, R4 ;  /* 0x000000040404a220 */ /* 0x001fe20000400000 */
[----:B------:R-:W-:Y:S01]  /*0d40*/  FSETP.GEU.AND P2, PT, R11, -126, PT ;  /* 0xc2fc00000b00780b */ /* 0x000fe20003f4e000 */
[----:B------:R-:W-:Y:S01]  /*0d50*/  FMUL R16, R16, 1.4426950216293334961 ;  /* 0x3fb8aa3b10107820 */ /* 0x000fe20000400000 */
[----:B------:R-:W-:Y:S01]  /*0d60*/  FMUL R17, R17, 1.4426950216293334961 ;  /* 0x3fb8aa3b11117820 */ /* 0x000fe20000400000 */
[----:B------:R-:W-:Y:S01]  /*0d70*/  FADD R22, RZ, R4 ;  /* 0x00000004ff167221 */ /* 0x000fe20000000000 */
[----:B------:R-:W-:Y:S01]  /*0d80*/  FMUL R18, R18, 1.4426950216293334961 ;  /* 0x3fb8aa3b12127820 */ /* 0x000fe20000400000 */
[----:B------:R-:W-:Y:S01]  /*0d90*/  FMUL R23, R20, 1.4426950216293334961 ;  /* 0x3fb8aa3b14177820 */ /* 0x000fe20000400000 */
[----:B------:R-:W0:Y:S01]  /*0da0*/  MUFU.EX2 R7, R7 ;  /* 0x0000000700077308 */ /* 0x000e220000000800 */
[----:B-1----:R-:W-:Y:S01]  /*0db0*/  @!P1 FMUL R5, R5, R5 ;  /* 0x0000000505059220 */ /* 0x002fe20000400000 */
[----:B------:R-:W-:-:S03]  /*0dc0*/  FSETP.GEU.AND P1, PT, R12, -126, PT ;  /* 0xc2fc00000c00780b */ /* 0x000fc60003f2e000 */
[----:B------:R-:W-:Y:S02]  /*0dd0*/  FADD R21, R22, R5 ;  /* 0x0000000516157221 */ /* 0x000fe40000000000 */
[----:B------:R-:W-:Y:S01]  /*0de0*/  @!P2 FMUL R11, R11, 0.5 ;  /* 0x3f0000000b0ba820 */ /* 0x000fe20000400000 */
[----:B------:R-:W1:Y:S01]  /*0df0*/  MUFU.EX2 R8, R8 ;  /* 0x0000000800087308 */ /* 0x000e620000000800 */
[----:B--2---:R-:W-:Y:S01]  /*0e00*/  @!P0 FMUL R6, R6, R6 ;  /* 0x0000000606068220 */ /* 0x004fe20000400000 */
[----:B------:R-:W-:-:S03]  /*0e10*/  FSETP.GEU.AND P0, PT, R13, -126, PT ;  /* 0xc2fc00000d00780b */ /* 0x000fc60003f0e000 */
[----:B------:R-:W-:Y:S02]  /*0e20*/  FADD R22, R21, R6 ;  /* 0x0000000615167221 */ /* 0x000fe40000000000 */
[----:B------:R-:W-:Y:S01]  /*0e30*/  @!P1 FMUL R12, R12, 0.5 ;  /* 0x3f0000000c0c9820 */ /* 0x000fe20000400000 */
[----:B------:R-:W2:Y:S01]  /*0e40*/  MUFU.EX2 R9, R9 ;  /* 0x0000000900097308 */ /* 0x000ea20000000800 */
[----:B0-----:R-:W-:Y:S01]  /*0e50*/  @!P4 FMUL R7, R7, R7 ;  /* 0x000000070707c220 */ /* 0x001fe20000400000 */
[----:B------:R-:W-:-:S03]  /*0e60*/  FSETP.GEU.AND P4, PT, R14, -126, PT ;  /* 0xc2fc00000e00780b */ /* 0x000fc60003f8e000 */
[----:B------:R-:W-:Y:S02]  /*0e70*/  FADD R19, R22, R7 ;  /* 0x0000000716137221 */ /* 0x000fe40000000000 */
[----:B------:R-:W-:Y:S01]  /*0e80*/  @!P0 FMUL R13, R13, 0.5 ;  /* 0x3f0000000d0d8820 */ /* 0x000fe20000400000 */
        /* <DEDUP_REMOVED lines=26> */
[----:B0-----:R-:W-:-:S04]  /*1030*/  @!P0 FMUL R13, R13, R13 ;  /* 0x0000000d0d0d8220 */ /* 0x001fc80000400000 */
[----:B------:R-:W-:Y:S02]  /*1040*/  FADD R21, R20, R13 ;  /* 0x0000000d14157221 */ /* 0x000fe40000000000 */
[----:B------:R-:W-:Y:S01]  /*1050*/  @!P1 FMUL R23, R23, 0.5 ;  /* 0x3f00000017179820 */ /* 0x000fe20000400000 */
[----:B------:R-:W0:Y:S01]  /*1060*/  MUFU.EX2 R16, R16 ;  /* 0x0000001000107308 */ /* 0x000e220000000800 */
[----:B-1----:R-:W-:Y:S01]  /*1070*/  @!P4 FMUL R14, R14, R14 ;  /* 0x0000000e0e0ec220 */ /* 0x002fe20000400000 */
[----:B------:R-:W1:Y:S03]  /*1080*/  S2R R20, SR_CgaCtaId ;  /* 0x0000000000147919 */ /* 0x000e660000008800 */
[----:B------:R-:W-:-:S03]  /*1090*/  FADD R22, R21, R14 ;  /* 0x0000000e15167221 */ /* 0x000fc60000000000 */
[----:B------:R-:W3:Y:S01]  /*10a0*/  MUFU.EX2 R17, R17 ;  /* 0x0000001100117308 */ /* 0x000ee20000000800 */
[----:B--2---:R-:W-:-:S04]  /*10b0*/  @!P6 FMUL R15, R15, R15 ;  /* 0x0000000f0f0fe220 */ /* 0x004fc80000400000 */
[----:B------:R-:W-:-:S03]  /*10c0*/  FADD R21, R22, R15 ;  /* 0x0000000f16157221 */ /* 0x000fc60000000000 */
[----:B------:R-:W2:Y:S01]  /*10d0*/  MUFU.EX2 R18, R18 ;  /* 0x0000001200127308 */ /* 0x000ea20000000800 */
[----:B0-----:R-:W-:-:S04]  /*10e0*/  @!P5 FMUL R16, R16, R16 ;  /* 0x000000101010d220 */ /* 0x001fc80000400000 */
[----:B------:R-:W-:-:S03]  /*10f0*/  FADD R22, R21, R16 ;  /* 0x0000001015167221 */ /* 0x000fc60000000000 */
[----:B------:R-:W0:Y:S01]  /*1100*/  MUFU.EX2 R19, R23 ;  /* 0x0000001700137308 */ /* 0x000e220000000800 */
[----:B---3--:R-:W-:-:S04]  /*1110*/  @!P3 FMUL R17, R17, R17 ;  /* 0x000000111111b220 */ /* 0x008fc80000400000 */
[----:B------:R-:W-:Y:S01]  /*1120*/  FADD R21, R22, R17 ;  /* 0x0000001116157221 */ /* 0x000fe20000000000 */
[----:B--2---:R-:W-:-:S04]  /*1130*/  @!P2 FMUL R18, R18, R18 ;  /* 0x000000121212a220 */ /* 0x004fc80000400000 */
[----:B------:R-:W-:Y:S01]  /*1140*/  FADD R22, R21, R18 ;  /* 0x0000001215167221 */ /* 0x000fe20000000000 */
[----:B0-----:R-:W-:-:S04]  /*1150*/  @!P1 FMUL R19, R19, R19 ;  /* 0x0000001313139220 */ /* 0x001fc80000400000 */
[----:B------:R-:W-:-:S05]  /*1160*/  FADD R22, R22, R19 ;  /* 0x0000001316167221 */ /* 0x000fca0000000000 */
[----:B------:R-:W-:-:S04]  /*1170*/  IADD3 R21, PT, PT, R22, 0x1800000, RZ ;  /* 0x0180000016157810 */ /* 0x000fc80007ffe0ff */
[----:B------:R-:W-:Y:S01]  /*1180*/  LOP3.LUT R23, R21, 0x7f800000, RZ, 0xc0, !PT ;  /* 0x7f80000015177812 */ /* 0x000fe200078ec0ff */
[----:B------:R-:W-:-:S03]  /*1190*/  VIADD R21, R24, 0x400 ;  /* 0x0000040018157836 */ /* 0x000fc60000000000 */
[----:B------:R-:W-:Y:S02]  /*11a0*/  ISETP.GT.U32.AND P0, PT, R23, 0x1ffffff, PT ;  /* 0x01ffffff1700780c */ /* 0x000fe40003f04070 */
[----:B-1----:R-:W-:-:S04]  /*11b0*/  LEA R20, R20, R21, 0x18 ;  /* 0x0000001514147211 */ /* 0x002fc800078ec0ff */
[----:B------:R-:W-:-:S07]  /*11c0*/  LEA R21, R2, R20, 0x6 ;  /* 0x0000001402157211 */ /* 0x000fce00078e30ff */
[----:B------:R-:W-:Y:S05]  /*11d0*/  @P0 BRA `(.L_x_3) ;  /* 0x0000000000100947 */ /* 0x000fea0003800000 */
[----:B------:R-:W-:-:S07]  /*11e0*/  MOV R24, 0x1200 ;  /* 0x0000120000187802 */ /* 0x000fce0000000f00 */
[----:B------:R-:W-:Y:S05]  /*11f0*/  CALL.REL.NOINC `($__internal_0_$__cuda_sm20_rcp_rn_f32_slowpath) ;  /* 0x0000000c004c7944 */ /* 0x000fea0003c00000 */
[----:B------:R-:W-:Y:S01]  /*1200*/  IMAD.MOV.U32 R22, RZ, RZ, R27 ;  /* 0x000000ffff167224 */ /* 0x000fe200078e001b */
[----:B------:R-:W-:Y:S06]  /*1210*/  BRA `(.L_x_4) ;  /* 0x0000000000107947 */ /* 0x000fec0003800000 */
.L_x_3:
[----:B------:R-:W0:Y:S02]  /*1220*/  MUFU.RCP R23, R22 ;  /* 0x0000001600177308 */ /* 0x000e240000001000 */
[----:B0-----:R-:W-:-:S04]  /*1230*/  FFMA R24, R22, R23, -1 ;  /* 0xbf80000016187423 */ /* 0x001fc80000000017 */
[----:B------:R-:W-:-:S04]  /*1240*/  FADD.FTZ R24, -R24, -RZ ;  /* 0x800000ff18187221 */ /* 0x000fc80000010100 */
[----:B------:R-:W-:-:S07]  /*1250*/  FFMA R22, R23, R24, R23 ;  /* 0x0000001817167223 */ /* 0x000fce0000000017 */
.L_x_4:
[-C--:B------:R-:W-:Y:S01]  /*1260*/  FMUL R4, R4, R22.reuse ;  /* 0x0000001604047220 */ /* 0x080fe20000400000 */
        /* <DEDUP_REMOVED lines=14> */
[----:B------:R-:W-:Y:S01]  /*1350*/  FMUL R19, R19, R22 ;  /* 0x0000001613137220 */ /* 0x000fe20000400000 */
[----:B------:R0:W-:Y:S01]  /*1360*/  STS.128 [R21], R4 ;  /* 0x0000000415007388 */ /* 0x0001e20000000c00 */
[----:B------:R-:W-:-:S03]  /*1370*/  IADD3 R2, PT, PT, R2, 0x1, RZ ;  /* 0x0000000102027810 */ /* 0x000fc60007ffe0ff */
[----:B------:R0:W-:Y:S01]  /*1380*/  STS.128 [R21+0x10], R8 ;  /* 0x0000100815007388 */ /* 0x0001e20000000c00 */
[----:B------:R-:W-:-:S03]  /*1390*/  ISETP.NE.AND P0, PT, R2, 0x10, PT ;  /* 0x000000100200780c */ /* 0x000fc60003f05270 */
[----:B------:R0:W-:Y:S04]  /*13a0*/  STS.128 [R21+0x20], R12 ;  /* 0x0000200c15007388 */ /* 0x0001e80000000c00 */
[----:B------:R0:W-:Y:S06]  /*13b0*/  STS.128 [R21+0x30], R16 ;  /* 0x0000301015007388 */ /* 0x0001ec0000000c00 */
[----:B------:R-:W-:Y:S05]  /*13c0*/  @P0 BRA `(.L_x_5) ;  /* 0xfffffff4006c0947 */ /* 0x000fea000383ffff */
[----:B0-----:R-:W0:Y:S01]  /*13d0*/  S2R R7, SR_CgaCtaId ;  /* 0x0000000000077919 */ /* 0x001e220000008800 */
[----:B------:R-:W-:Y:S02]  /*13e0*/  MOV R2, 0x400 ;  /* 0x0000040000027802 */ /* 0x000fe40000000f00 */
[----:B------:R-:W-:-:S03]  /*13f0*/  MOV R5, RZ ;  /* 0x000000ff00057202 */ /* 0x000fc60000000f00 */
[----:B------:R-:W-:-:S05]  /*1400*/  VIADD R2, R2, 0x800 ;  /* 0x0000080002027836 */ /* 0x000fca0000000000 */
[----:B0-----:R-:W-:-:S07]  /*1410*/  LEA R2, R7, R2, 0x18 ;  /* 0x0000000207027211 */ /* 0x001fce00078ec0ff */
.L_x_6:
[----:B------:R-:W-:-:S05]  /*1420*/  IMAD R4, R5, 0x4, R20 ;  /* 0x0000000405047824 */ /* 0x000fca00078e0214 */
[----:B-1----:R-:W0:Y:S02]  /*1430*/  LDS R6, [R4] ;  /* 0x0000000004067984 */ /* 0x002e240000000800 */
[----:B0-----:R-:W-:Y:S02]  /*1440*/  F2FP.F16.F32.PACK_AB R7, RZ, R6 ;  /* 0x00000006ff07723e */ /* 0x001fe400000000ff */
[C---:B------:R-:W-:Y:S01]  /*1450*/  LEA R6, R5.reuse, R2, 0x1 ;  /* 0x0000000205067211 */ /* 0x040fe200078e08ff */
[----:B------:R-:W-:Y:S01]  /*1460*/  VIADD R5, R5, 0x20 ;  /* 0x0000002005057836 */ /* 0x000fe20000000000 */
[----:B------:R-:W-:-:S04]  /*1470*/  PRMT R8, R7, 0x7610, R8 ;  /* 0x0000761007087816 */ /* 0x000fc80000000008 */
[----:B------:R-:W-:Y:S01]  /*1480*/  ISETP.NE.AND P0, PT, R5, 0x100, PT ;  /* 0x000001000500780c */ /* 0x000fe20003f05270 */
[----:B------:R-:W-:Y:S04]  /*1490*/  STS.U16 [R6], R8 ;  /* 0x0000000806007388 */ /* 0x000fe80000000400 */
[----:B------:R-:W0:Y:S02]  /*14a0*/  LDS R7, [R4+0x4] ;  /* 0x0000040004077984 */ /* 0x000e240000000800 */
[----:B0-----:R-:W-:-:S04]  /*14b0*/  F2FP.F16.F32.PACK_AB R7, RZ, R7 ;  /* 0x00000007ff07723e */ /* 0x001fc800000000ff */
[----:B------:R-:W-:-:S05]  /*14c0*/  PRMT R9, R7, 0x7610, R9 ;  /* 0x0000761007097816 */ /* 0x000fca0000000009 */
[----:B------:R-:W-:Y:S04]  /*14d0*/  STS.U16 [R6+0x2], R9 ;  /* 0x0000020906007388 */ /* 0x000fe80000000400 */
        /* <DEDUP_REMOVED lines=117> */
[----:B0-----:R-:W-:-:S05]  /*1c30*/  F2FP.F16.F32.PACK_AB R7, RZ, R7 ;  /* 0x00000007ff07723e */ /* 0x001fca00000000ff */
[----:B------:R1:W-:Y:S01]  /*1c40*/  STS.U16 [R6+0x3e], R7 ;  /* 0x00003e0706007388 */ /* 0x0003e20000000400 */
[----:B------:R-:W-:Y:S05]  /*1c50*/  @P0 BRA `(.L_x_6) ;  /* 0xfffffff400f00947 */ /* 0x000fea000383ffff */
.L_x_1:
[----:B------:R-:W-:Y:S05]  /*1c60*/  BSYNC.RECONVERGENT B0 ;  /* 0x0000000000007941 */ /* 0x000fea0003800200 */
.L_x_0:
[----:B------:R-:W2:Y:S01]  /*1c70*/  S2R R9, SR_LANEID ;  /* 0x0000000000097919 */ /* 0x000ea20000000000 */
[----:B------:R-:W3:Y:S01]  /*1c80*/  LDCU.128 UR12, c[0x0][0x390] ;  /* 0x00007200ff0c77ac */ /* 0x000ee20008000c00 */
[----:B0-----:R-:W-:Y:S02]  /*1c90*/  MOV R5, RZ ;  /* 0x000000ff00057202 */ /* 0x001fe40000000f00 */
[----:B--2---:R-:W-:Y:S02]  /*1ca0*/  LOP3.LUT R4, R9, 0x3, RZ, 0xc0, !PT ;  /* 0x0000000309047812 */ /* 0x004fe400078ec0ff */
[----:B-1----:R-:W-:-:S05]  /*1cb0*/  SHF.R.U32.HI R7, RZ, 0x2, R9 ;  /* 0x00000002ff077819 */ /* 0x002fca0000011609 */
[----:B------:R-:W-:Y:S01]  /*1cc0*/  IMAD.WIDE.U32 R4, R7, 0x8, R4 ;  /* 0x0000000807047825 */ /* 0x000fe200078e0004 */
[----:B------:R-:W-:Y:S02]  /*1cd0*/  BAR.SYNC.DEFER_BLOCKING 0x0 ;  /* 0x0000000000007b1d */ /* 0x000fe40000010000 */
[----:B---3--:R-:W-:-:S04]  /*1ce0*/  LEA R6, P0, R4, UR12, 0x2 ;  /* 0x0000000c04067c11 */ /* 0x008fc8000f8010ff */
[----:B------:R-:W-:-:S05]  /*1cf0*/  LEA.HI.X R7, R4, UR13, R5, 0x2, P0 ;  /* 0x0000000d04077c11 */ /* 0x000fca00080f1405 */
[----:B------:R-:W2:Y:S04]  /*1d00*/  LDG.E R16, desc[UR8][R6.64] ;  /* 0x0000000806107981 */ /* 0x000ea8000c1e1900 */
[----:B------:R-:W3:Y:S04]  /*1d10*/  LDG.E R17, desc[UR8][R6.64+0x100] ;  /* 0x0001000806117981 */ /* 0x000ee8000c1e1900 */
[----:B------:R-:W4:Y:S04]  /*1d20*/  LDG.E R18, desc[UR8][R6.64+0x10] ;  /* 0x0000100806127981 */ /* 0x000f28000c1e1900 */
[----:B------:R0:W5:Y:S01]  /*1d30*/  LDG.E R19, desc[UR8][R6.64+0x110] ;  /* 0x0001100806137981 */ /* 0x000162000c1e1900 */
[----:B------:R-:W1:Y:S01]  /*1d40*/  S2UR UR6, SR_CgaCtaId ;  /* 0x00000000000679c3 */ /* 0x000e620000008800 */
[----:B------:R-:W-:Y:S01]  /*1d50*/  SHF.R.U32.HI R2, RZ, 0x3, R9 ;  /* 0x00000003ff027819 */ /* 0x000fe20000011609 */
[----:B------:R-:W-:Y:S01]  /*1d60*/  UMOV UR5, 0x400 ;  /* 0x0000040000057882 */ /* 0x000fe20000000000 */
[----:B------:R-:W-:Y:S01]  /*1d70*/  LOP3.LUT R8, R9, 0x7, RZ, 0xc0, !PT ;  /* 0x0000000709087812 */ /* 0x000fe200078ec0ff */
[----:B------:R-:W-:-:S02]  /*1d80*/  UIADD3 UR5, UPT, UPT, UR5, 0x800, URZ ;  /* 0x0000080005057890 */ /* 0x000fc4000fffe0ff */
[----:B------:R-:W-:Y:S01]  /*1d90*/  IMAD.SHL.U32 R11, R2, 0x8, RZ ;  /* 0x00000008020b7824 */ /* 0x000fe200078e00ff */
[----:B------:R-:W-:Y:S01]  /*1da0*/  SHF.R.U32.HI R2, RZ, 0x4, R9 ;  /* 0x00000004ff027819 */ /* 0x000fe20000011609 */
[----:B------:R-:W-:Y:S01]  /*1db0*/  UIADD3 UR4, UPT, UPT, UR4, 0x1, URZ ;  /* 0x0000000104047890 */ /* 0x000fe2000fffe0ff */
[----:B0-----:R-:W-:Y:S02]  /*1dc0*/  LEA R6, P0, R4, UR14, 0x3 ;  /* 0x0000000e04067c11 */ /* 0x001fe4000f8018ff */
[----:B------:R-:W-:Y:S02]  /*1dd0*/  LOP3.LUT R9, R11, 0x8, R8, 0xe2, !PT ;  /* 0x000000080b097812 */ /* 0x000fe400078ee208 */
[----:B------:R-:W-:Y:S02]  /*1de0*/  SHF.L.U32 R2, R2, 0x3, RZ ;  /* 0x0000000302027819 */ /* 0x000fe400000006ff */
[----:B------:R-:W-:-:S03]  /*1df0*/  LEA.HI.X R7, R4, UR15, R5, 0x3, P0 ;  /* 0x0000000f04077c11 */ /* 0x000fc600080f1c05 */
[----:B------:R-:W-:Y:S01]  /*1e00*/  IMAD R2, R9, 0x10, R2 ;  /* 0x0000001009027824 */ /* 0x000fe200078e0202 */
[----:B-1----:R-:W-:-:S06]  /*1e10*/  ULEA UR5, UR6, UR5, 0x18 ;  /* 0x0000000506057291 */ /* 0x002fcc000f8ec0ff */
[----:B------:R-:W-:-:S05]  /*1e20*/  LEA R2, R2, UR5, 0x1 ;  /* 0x0000000502027c11 */ /* 0x000fca000f8e08ff */
[----:B------:R-:W-:Y:S01]  /*1e30*/  LDSM.16.M88.4 R8, [R2] ;  /* 0x000000000208783b */ /* 0x000fe20000000200 */
[----:B------:R-:W0:Y:S02]  /*1e40*/  LDCU UR5, c[0x0][0x3a0] ;  /* 0x00007400ff0577ac */ /* 0x000e240008000800 */
[----:B0-----:R-:W-:Y:S01]  /*1e50*/  UISETP.NE.AND UP0, UPT, UR4, UR5, UPT ;  /* 0x000000050400728c */ /* 0x001fe2000bf05270 */
[----:B--2---:R-:W-:Y:S04]  /*1e60*/  MOVM.16.MT88 R12, R16 ;  /* 0x00000000100c723a */ /* 0x004fe80000000000 */
[----:B---3--:R-:W0:Y:S04]  /*1e70*/  MOVM.16.MT88 R13, R17 ;  /* 0x00000000110d723a */ /* 0x008e280000000000 */
[----:B----4-:R-:W-:Y:S04]  /*1e80*/  MOVM.16.MT88 R18, R18 ;  /* 0x000000001212723a */ /* 0x010fe80000000000 */
[----:B-----5:R-:W1:Y:S01]  /*1e90*/  MOVM.16.MT88 R19, R19 ;  /* 0x000000001313723a */ /* 0x020e620000000000 */
[C---:B0-----:R-:W-:Y:S08]  /*1ea0*/  HMMA.16816.F32 R12, R8.reuse, R12, RZ ;  /* 0x0000000c080c723c */ /* 0x041ff000000018ff */
[----:B-1----:R-:W-:Y:S11]  /*1eb0*/  HMMA.16816.F32 R8, R8, R18, RZ ;  /* 0x000000120808723c */ /* 0x002ff600000018ff */
[----:B------:R0:W-:Y:S04]  /*1ec0*/  STG.E.64 desc[UR8][R6.64], R12 ;  /* 0x0000000c06007986 */ /* 0x0001e8000c101b08 */
[----:B------:R0:W-:Y:S04]  /*1ed0*/  STG.E.64 desc[UR8][R6.64+0x200], R14 ;  /* 0x0002000e06007986 */ /* 0x0001e8000c101b08 */
[----:B------:R0:W-:Y:S04]  /*1ee0*/  STG.E.64 desc[UR8][R6.64+0x20], R8 ;  /* 0x0000200806007986 */ /* 0x0001e8000c101b08 */
[----:B------:R0:W-:Y:S01]  /*1ef0*/  STG.E.64 desc[UR8][R6.64+0x220], R10 ;  /* 0x0002200a06007986 */ /* 0x0001e2000c101b08 */
[----:B------:R-:W-:Y:S06]  /*1f00*/  BAR.SYNC.DEFER_BLOCKING 0x0 ;  /* 0x0000000000007b1d */ /* 0x000fec0000010000 */
[----:B------:R-:W-:Y:S05]  /*1f10*/  BRA.U UP0, `(.L_x_7) ;  /* 0xffffffe100707547 */ /* 0x000fea000b83ffff */
[----:B------:R-:W-:Y:S05]  /*1f20*/  EXIT ;  /* 0x000000000000794d */ /* 0x000fea0003800000 */
        .weak           $__internal_0_$__cuda_sm20_rcp_rn_f32_slowpath
        .type           $__internal_0_$__cuda_sm20_rcp_rn_f32_slowpath,@function
        .size           $__internal_0_$__cuda_sm20_rcp_rn_f32_slowpath,(.L_x_13 - $__internal_0_$__cuda_sm20_rcp_rn_f32_slowpath)
$__internal_0_$__cuda_sm20_rcp_rn_f32_slowpath:
[----:B------:R-:W-:Y:S01]  /*1f30*/  SHF.L.U32 R25, R22, 0x1, RZ ;  /* 0x0000000116197819 */ /* 0x000fe200000006ff */
[----:B------:R-:W-:Y:S03]  /*1f40*/  BSSY.RECONVERGENT B1, `(.L_x_8) ;  /* 0x0000030000017945 */ /* 0x000fe60003800200 */
[----:B------:R-:W-:-:S04]  /*1f50*/  SHF.R.U32.HI R25, RZ, 0x18, R25 ;  /* 0x00000018ff197819 */ /* 0x000fc80000011619 */
[----:B------:R-:W-:-:S13]  /*1f60*/  ISETP.NE.U32.AND P0, PT, R25, RZ, PT ;  /* 0x000000ff1900720c */ /* 0x000fda0003f05070 */
[----:B------:R-:W-:Y:S05]  /*1f70*/  @P0 BRA `(.L_x_9) ;  /* 0x0000000000280947 */ /* 0x000fea0003800000 */
[----:B------:R-:W-:-:S05]  /*1f80*/  IMAD.SHL.U32 R23, R22, 0x2, RZ ;  /* 0x0000000216177824 */ /* 0x000fca00078e00ff */
[----:B------:R-:W-:-:S13]  /*1f90*/  ISETP.NE.AND P0, PT, R23, RZ, PT ;  /* 0x000000ff1700720c */ /* 0x000fda0003f05270 */
[----:B------:R-:W-:Y:S01]  /*1fa0*/  @P0 FFMA R25, R22, 1.84467440737095516160e+19, RZ ;  /* 0x5f80000016190823 */ /* 0x000fe200000000ff */
[----:B------:R-:W-:Y:S08]  /*1fb0*/  @!P0 MUFU.RCP R27, R22 ;  /* 0x00000016001b8308 */ /* 0x000ff00000001000 */
[----:B------:R-:W0:Y:S02]  /*1fc0*/  @P0 MUFU.RCP R26, R25 ;  /* 0x00000019001a0308 */ /* 0x000e240000001000 */
[----:B0-----:R-:W-:-:S04]  /*1fd0*/  @P0 FFMA R23, R25, R26, -1 ;  /* 0xbf80000019170423 */ /* 0x001fc8000000001a */
[----:B------:R-:W-:-:S04]  /*1fe0*/  @P0 FADD.FTZ R23, -R23, -RZ ;  /* 0x800000ff17170221 */ /* 0x000fc80000010100 */
[----:B------:R-:W-:-:S04]  /*1ff0*/  @P0 FFMA R23, R26, R23, R26 ;  /* 0x000000171a170223 */ /* 0x000fc8000000001a */
[----:B------:R-:W-:Y:S01]  /*2000*/  @P0 FFMA R27, R23, 1.84467440737095516160e+19, RZ ;  /* 0x5f800000171b0823 */ /* 0x000fe200000000ff */
[----:B------:R-:W-:Y:S06]  /*2010*/  BRA `(.L_x_10) ;  /* 0x0000000000887947 */ /* 0x000fec0003800000 */
.L_x_9:
[----:B------:R-:W-:-:S04]  /*2020*/  IADD3 R23, PT, PT, R25, -0xfd, RZ ;  /* 0xffffff0319177810 */ /* 0x000fc80007ffe0ff */
[----:B------:R-:W-:-:S13]  /*2030*/  ISETP.GT.U32.AND P0, PT, R23, 0x1, PT ;  /* 0x000000011700780c */ /* 0x000fda0003f04070 */
[----:B------:R-:W-:Y:S05]  /*2040*/  @P0 BRA `(.L_x_11) ;  /* 0x0000000000780947 */ /* 0x000fea0003800000 */
[----:B------:R-:W-:-:S04]  /*2050*/  LOP3.LUT R26, R22, 0x7fffff, RZ, 0xc0, !PT ;  /* 0x007fffff161a7812 */ /* 0x000fc800078ec0ff */
[----:B------:R-:W-:-:S04]  /*2060*/  LOP3.LUT R27, R26, 0x3f800000, RZ, 0xfc, !PT ;  /* 0x3f8000001a1b7812 */ /* 0x000fc800078efcff */
[----:B------:R-:W0:Y:S02]  /*2070*/  MUFU.RCP R26, R27 ;  /* 0x0000001b001a7308 */ /* 0x000e240000001000 */
[----:B0-----:R-:W-:Y:S01]  /*2080*/  FFMA R28, R27, R26, -1 ;  /* 0xbf8000001b1c7423 */ /* 0x001fe2000000001a */
[----:B------:R-:W-:-:S03]  /*2090*/  IADD3 R27, PT, PT, R25, -0xfc, RZ ;  /* 0xffffff04191b7810 */ /* 0x000fc60007ffe0ff */
[----:B------:R-:W-:-:S04]  /*20a0*/  FADD.FTZ R29, -R28, -RZ ;  /* 0x800000ff1c1d7221 */ /* 0x000fc80000010100 */
[CCC-:B------:R-:W-:Y:S01]  /*20b0*/  FFMA.RM R28, R26.reuse, R29.reuse, R26.reuse ;  /* 0x0000001d1a1c7223 */ /* 0x1c0fe2000000401a */
[----:B------:R-:W-:-:S04]  /*20c0*/  FFMA.RP R29, R26, R29, R26 ;  /* 0x0000001d1a1d7223 */ /* 0x000fc8000000801a */
[C---:B------:R-:W-:Y:S02]  /*20d0*/  LOP3.LUT R26, R28.reuse, 0x7fffff, RZ, 0xc0, !PT ;  /* 0x007fffff1c1a7812 */ /* 0x040fe400078ec0ff */
[----:B------:R-:W-:Y:S01]  /*20e0*/  FSETP.NEU.FTZ.AND P0, PT, R28, R29, PT ;  /* 0x0000001d1c00720b */ /* 0x000fe20003f1d000 */
[----:B------:R-:W-:Y:S01]  /*20f0*/  IMAD.MOV.U32 R28, RZ, RZ, 0x3 ;  /* 0x00000003ff1c7424 */ /* 0x000fe200078e00ff */
[----:B------:R-:W-:-:S04]  /*2100*/  LOP3.LUT R26, R26, 0x800000, RZ, 0xfc, !PT ;  /* 0x008000001a1a7812 */ /* 0x000fc800078efcff */
[----:B------:R-:W-:Y:S02]  /*2110*/  SHF.L.U32 R29, R28, R23, RZ ;  /* 0x000000171c1d7219 */ /* 0x000fe400000006ff */
[----:B------:R-:W-:Y:S02]  /*2120*/  SHF.R.U32.HI R27, RZ, R27, R26 ;  /* 0x0000001bff1b7219 */ /* 0x000fe4000001161a */
[----:B------:R-:W-:Y:S02]  /*2130*/  LOP3.LUT R28, R29, R26, RZ, 0xc0, !PT ;  /* 0x0000001a1d1c7212 */ /* 0x000fe400078ec0ff */
[----:B------:R-:W-:Y:S02]  /*2140*/  SEL R29, RZ, 0xffffffff, !P0 ;  /* 0xffffffffff1d7807 */ /* 0x000fe40004000000 */
[----:B------:R-:W-:-:S03]  /*2150*/  SHF.R.U32.HI R28, RZ, R23, R28 ;  /* 0x00000017ff1c7219 */ /* 0x000fc6000001161c */
[----:B------:R-:W-:Y:S01]  /*2160*/  IMAD.MOV R25, RZ, RZ, -R29 ;  /* 0x000000ffff197224 */ /* 0x000fe200078e0a1d */
[C---:B------:R-:W-:Y:S02]  /*2170*/  LOP3.LUT P0, RZ, R28.reuse, 0x1, RZ, 0xc0, !PT ;  /* 0x000000011cff7812 */ /* 0x040fe4000780c0ff */
[----:B------:R-:W-:Y:S02]  /*2180*/  LOP3.LUT P2, RZ, R28, 0x2, RZ, 0xc0, !PT ;  /* 0x000000021cff7812 */ /* 0x000fe4000784c0ff */
[----:B------:R-:W-:-:S04]  /*2190*/  LOP3.LUT P1, RZ, R25, R23, R26, 0xf8, !PT ;  /* 0x0000001719ff7212 */ /* 0x000fc8000782f81a */
[----:B------:R-:W-:Y:S02]  /*21a0*/  PLOP3.LUT P0, PT, P0, P1, P2, 0xe0, 0x0 ;  /* 0x000000000000781c */ /* 0x000fe40000703c20 */
[----:B------:R-:W-:Y:S02]  /*21b0*/  LOP3.LUT P1, RZ, R22, 0x7fffff, RZ, 0xc0, !PT ;  /* 0x007fffff16ff7812 */ /* 0x000fe4000782c0ff */
[----:B------:R-:W-:-:S04]  /*21c0*/  SEL R23, RZ, 0x1, !P0 ;  /* 0x00000001ff177807 */ /* 0x000fc80004000000 */
[----:B------:R-:W-:-:S04]  /*21d0*/  IADD3 R23, PT, PT, -R23, RZ, RZ ;  /* 0x000000ff17177210 */ /* 0x000fc80007ffe1ff */
[----:B------:R-:W-:-:S13]  /*21e0*/  ISETP.GE.AND P0, PT, R23, RZ, PT ;  /* 0x000000ff1700720c */ /* 0x000fda0003f06270 */
[----:B------:R-:W-:-:S05]  /*21f0*/  @!P0 IADD3 R27, PT, PT, R27, 0x1, RZ ;  /* 0x000000011b1b8810 */ /* 0x000fca0007ffe0ff */
[----:B------:R-:W-:-:S05]  /*2200*/  @!P1 IMAD.SHL.U32 R27, R27, 0x2, RZ ;  /* 0x000000021b1b9824 */ /* 0x000fca00078e00ff */
[----:B------:R-:W-:Y:S01]  /*2210*/  LOP3.LUT R27, R27, 0x80000000, R22, 0xf8, !PT ;  /* 0x800000001b1b7812 */ /* 0x000fe200078ef816 */
[----:B------:R-:W-:Y:S06]  /*2220*/  BRA `(.L_x_10) ;  /* 0x0000000000047947 */ /* 0x000fec0003800000 */
.L_x_11:
[----:B------:R0:W1:Y:S02]  /*2230*/  MUFU.RCP R27, R22 ;  /* 0x00000016001b7308 */ /* 0x0000640000001000 */
.L_x_10:
[----:B------:R-:W-:Y:S05]  /*2240*/  BSYNC.RECONVERGENT B1 ;  /* 0x0000000000017941 */ /* 0x000fea0003800200 */
.L_x_8:
[----:B0-----:R-:W-:Y:S02]  /*2250*/  MOV R22, R24 ;  /* 0x0000001800167202 */ /* 0x001fe40000000f00 */
[----:B------:R-:W-:-:S04]  /*2260*/  MOV R23, 0x0 ;  /* 0x0000000000177802 */ /* 0x000fc80000000f00 */
[----:B-1----:R-:W-:Y:S05]  /*2270*/  RET.REL.NODEC R22 `(_Z33flashattn_fused_wmma_16x16_kernelPK6__halfS1_S1_Pfi) ;  /* 0xffffffdc16607950 */ /* 0x002fea0003c3ffff */
.L_x_12:
[----:B------:R-:W-:-:S00]  /*2280*/  BRA `(.L_x_12) ;  /* 0xfffffffc00fc7947 */ /* 0x000fc0000383ffff */
[----:B------:R-:W-:-:S00]  /*2290*/  NOP ;  /* 0x0000000000007918 */ /* 0x000fc00000000000 */
        /* <DEDUP_REMOVED lines=14> */
.L_x_13:


//--------------------- .nv.shared._Z33flashattn_fused_wmma_16x16_kernelPK6__halfS1_S1_Pfi --------------------------
	.section	.nv.shared._Z33flashattn_fused_wmma_16x16_kernelPK6__halfS1_S1_Pfi,"aw",@nobits
	.sectionflags	@""
	.align	4
.nv.shared._Z33flashattn_fused_wmma_16x16_kernelPK6__halfS1_S1_Pfi:
	.zero		3584


//--------------------- .nv.shared.reserved.0     --------------------------
	.section	.nv.shared.reserved.0,"aw",@nobits
	.weak		__nv_reservedSMEM_offset_0_alias
	.size		__nv_reservedSMEM_offset_0_alias, 0, 64
	.other		__nv_reservedSMEM_offset_0_alias,@"STO_CUDA_RESERVED_SHARED STV_DEFAULT"
__nv_reservedSMEM_offset_0_alias:
	.zero		0
	.zero		64


//--------------------- .nv.constant0._Z33flashattn_fused_wmma_16x16_kernelPK6__halfS1_S1_Pfi --------------------------
	.section	.nv.constant0._Z33flashattn_fused_wmma_16x16_kernelPK6__halfS1_S1_Pfi,"a",@progbits
	.sectionflags	@""
	.align	4
.nv.constant0._Z33flashattn_fused_wmma_16x16_kernelPK6__halfS1_S1_Pfi:
	.zero		932


//--------------------- SYMBOLS --------------------------

	.type		.nv.reservedSmem.offset0,@object
	.size		.nv.reservedSmem.offset0,0x4
	.type		.nv.reservedSmem.cap,@object
	.size		.nv.reservedSmem.cap,0x4
